//
// Generated by NVIDIA NVVM Compiler
//
// Compiler Build ID: CL-36424714
// Cuda compilation tools, release 13.0, V13.0.88
// Based on NVVM 20.0.0
//

.version 9.0
.target sm_100
.address_size 64

	// .globl	_Z17TC_INT_FP_SoftmaxPaS_PiS0_PfS1_iii

.visible .entry _Z17TC_INT_FP_SoftmaxPaS_PiS0_PfS1_iii(
	.param .u64 .ptr .align 1 _Z17TC_INT_FP_SoftmaxPaS_PiS0_PfS1_iii_param_0,
	.param .u64 .ptr .align 1 _Z17TC_INT_FP_SoftmaxPaS_PiS0_PfS1_iii_param_1,
	.param .u64 .ptr .align 1 _Z17TC_INT_FP_SoftmaxPaS_PiS0_PfS1_iii_param_2,
	.param .u64 .ptr .align 1 _Z17TC_INT_FP_SoftmaxPaS_PiS0_PfS1_iii_param_3,
	.param .u64 .ptr .align 1 _Z17TC_INT_FP_SoftmaxPaS_PiS0_PfS1_iii_param_4,
	.param .u64 .ptr .align 1 _Z17TC_INT_FP_SoftmaxPaS_PiS0_PfS1_iii_param_5,
	.param .u32 _Z17TC_INT_FP_SoftmaxPaS_PiS0_PfS1_iii_param_6,
	.param .u32 _Z17TC_INT_FP_SoftmaxPaS_PiS0_PfS1_iii_param_7,
	.param .u32 _Z17TC_INT_FP_SoftmaxPaS_PiS0_PfS1_iii_param_8
)
{
	.reg .pred 	%p<90>;
	.reg .b16 	%rs<13>;
	.reg .b32 	%r<405>;
	.reg .b32 	%f<1402>;
	.reg .b64 	%rd<141>;

	ld.param.u64 	%rd56, [_Z17TC_INT_FP_SoftmaxPaS_PiS0_PfS1_iii_param_0];
	ld.param.u64 	%rd57, [_Z17TC_INT_FP_SoftmaxPaS_PiS0_PfS1_iii_param_1];
	ld.param.u64 	%rd58, [_Z17TC_INT_FP_SoftmaxPaS_PiS0_PfS1_iii_param_2];
	ld.param.u64 	%rd59, [_Z17TC_INT_FP_SoftmaxPaS_PiS0_PfS1_iii_param_3];
	ld.param.u64 	%rd60, [_Z17TC_INT_FP_SoftmaxPaS_PiS0_PfS1_iii_param_4];
	ld.param.u64 	%rd61, [_Z17TC_INT_FP_SoftmaxPaS_PiS0_PfS1_iii_param_5];
	ld.param.u32 	%r67, [_Z17TC_INT_FP_SoftmaxPaS_PiS0_PfS1_iii_param_6];
	ld.param.u32 	%r68, [_Z17TC_INT_FP_SoftmaxPaS_PiS0_PfS1_iii_param_7];
	cvta.to.global.u64 	%rd1, %rd57;
	cvta.to.global.u64 	%rd2, %rd59;
	cvta.to.global.u64 	%rd3, %rd58;
	cvta.to.global.u64 	%rd4, %rd61;
	cvta.to.global.u64 	%rd5, %rd60;
	mov.u32 	%r70, %ntid.x;
	shr.u32 	%r71, %r70, 5;
	mov.u32 	%r1, %tid.x;
	shr.u32 	%r72, %r1, 5;
	and.b32  	%r395, %r1, 31;
	mov.u32 	%r73, %ctaid.x;
	mad.lo.s32 	%r3, %r71, %r73, %r72;
	setp.ge.s32 	%p1, %r3, %r68;
	@%p1 bra 	$L__BB0_32;
	cvta.to.global.u64 	%rd6, %rd56;
	mul.lo.s32 	%r74, %r67, %r3;
	cvt.s64.s32 	%rd7, %r74;
	setp.ge.s32 	%p2, %r395, %r67;
	mov.f32 	%f1335, 0f00000000;
	mov.f32 	%f1334, 0fFF800000;
	@%p2 bra 	$L__BB0_10;
	not.b32 	%r75, %r395;
	add.s32 	%r4, %r67, %r75;
	shr.u32 	%r76, %r4, 5;
	add.s32 	%r5, %r76, 1;
	setp.lt.u32 	%p3, %r4, 96;
	mov.f32 	%f1334, 0fFF800000;
	mov.f32 	%f1335, 0f00000000;
	mov.u32 	%r384, %r395;
	@%p3 bra 	$L__BB0_5;
	and.b32  	%r77, %r5, 268435452;
	neg.s32 	%r383, %r77;
	cvt.u64.u32 	%rd62, %r1;
	and.b64  	%rd63, %rd62, 31;
	add.s64 	%rd64, %rd7, %rd63;
	add.s64 	%rd65, %rd64, %rd6;
	add.s64 	%rd126, %rd65, 64;
	mov.f32 	%f1334, 0fFF800000;
	mov.f32 	%f1335, 0f00000000;
	mov.u32 	%r384, %r395;
$L__BB0_4:
	.pragma "nounroll";
	ld.global.s8 	%rs1, [%rd126+-64];
	cvt.rn.f32.s16 	%f182, %rs1;
	max.f32 	%f183, %f1334, %f182;
	sub.f32 	%f184, %f1334, %f183;
	fma.rn.f32 	%f185, %f184, 0f3BBB989D, 0f3F000000;
	cvt.sat.f32.f32 	%f186, %f185;
	mov.f32 	%f187, 0f4B400001;
	mov.f32 	%f188, 0f437C0000;
	fma.rm.f32 	%f189, %f186, %f188, %f187;
	add.f32 	%f190, %f189, 0fCB40007F;
	neg.f32 	%f191, %f190;
	fma.rn.f32 	%f192, %f184, 0f3FB8AA3B, %f191;
	fma.rn.f32 	%f193, %f184, 0f32A57060, %f192;
	mov.b32 	%r78, %f189;
	shl.b32 	%r79, %r78, 23;
	mov.b32 	%f194, %r79;
	ex2.approx.ftz.f32 	%f195, %f193;
	mul.f32 	%f196, %f195, %f194;
	mul.f32 	%f197, %f1335, %f196;
	sub.f32 	%f198, %f182, %f183;
	fma.rn.f32 	%f199, %f198, 0f3BBB989D, 0f3F000000;
	cvt.sat.f32.f32 	%f200, %f199;
	fma.rm.f32 	%f201, %f200, %f188, %f187;
	add.f32 	%f202, %f201, 0fCB40007F;
	neg.f32 	%f203, %f202;
	fma.rn.f32 	%f204, %f198, 0f3FB8AA3B, %f203;
	fma.rn.f32 	%f205, %f198, 0f32A57060, %f204;
	mov.b32 	%r80, %f201;
	shl.b32 	%r81, %r80, 23;
	mov.b32 	%f206, %r81;
	ex2.approx.ftz.f32 	%f207, %f205;
	fma.rn.f32 	%f208, %f207, %f206, %f197;
	ld.global.s8 	%rs2, [%rd126+-32];
	cvt.rn.f32.s16 	%f209, %rs2;
	max.f32 	%f210, %f183, %f209;
	sub.f32 	%f211, %f183, %f210;
	fma.rn.f32 	%f212, %f211, 0f3BBB989D, 0f3F000000;
	cvt.sat.f32.f32 	%f213, %f212;
	fma.rm.f32 	%f214, %f213, %f188, %f187;
	add.f32 	%f215, %f214, 0fCB40007F;
	neg.f32 	%f216, %f215;
	fma.rn.f32 	%f217, %f211, 0f3FB8AA3B, %f216;
	fma.rn.f32 	%f218, %f211, 0f32A57060, %f217;
	mov.b32 	%r82, %f214;
	shl.b32 	%r83, %r82, 23;
	mov.b32 	%f219, %r83;
	ex2.approx.ftz.f32 	%f220, %f218;
	mul.f32 	%f221, %f220, %f219;
	mul.f32 	%f222, %f208, %f221;
	sub.f32 	%f223, %f209, %f210;
	fma.rn.f32 	%f224, %f223, 0f3BBB989D, 0f3F000000;
	cvt.sat.f32.f32 	%f225, %f224;
	fma.rm.f32 	%f226, %f225, %f188, %f187;
	add.f32 	%f227, %f226, 0fCB40007F;
	neg.f32 	%f228, %f227;
	fma.rn.f32 	%f229, %f223, 0f3FB8AA3B, %f228;
	fma.rn.f32 	%f230, %f223, 0f32A57060, %f229;
	mov.b32 	%r84, %f226;
	shl.b32 	%r85, %r84, 23;
	mov.b32 	%f231, %r85;
	ex2.approx.ftz.f32 	%f232, %f230;
	fma.rn.f32 	%f233, %f232, %f231, %f222;
	ld.global.s8 	%rs3, [%rd126];
	cvt.rn.f32.s16 	%f234, %rs3;
	max.f32 	%f235, %f210, %f234;
	sub.f32 	%f236, %f210, %f235;
	fma.rn.f32 	%f237, %f236, 0f3BBB989D, 0f3F000000;
	cvt.sat.f32.f32 	%f238, %f237;
	fma.rm.f32 	%f239, %f238, %f188, %f187;
	add.f32 	%f240, %f239, 0fCB40007F;
	neg.f32 	%f241, %f240;
	fma.rn.f32 	%f242, %f236, 0f3FB8AA3B, %f241;
	fma.rn.f32 	%f243, %f236, 0f32A57060, %f242;
	mov.b32 	%r86, %f239;
	shl.b32 	%r87, %r86, 23;
	mov.b32 	%f244, %r87;
	ex2.approx.ftz.f32 	%f245, %f243;
	mul.f32 	%f246, %f245, %f244;
	mul.f32 	%f247, %f233, %f246;
	sub.f32 	%f248, %f234, %f235;
	fma.rn.f32 	%f249, %f248, 0f3BBB989D, 0f3F000000;
	cvt.sat.f32.f32 	%f250, %f249;
	fma.rm.f32 	%f251, %f250, %f188, %f187;
	add.f32 	%f252, %f251, 0fCB40007F;
	neg.f32 	%f253, %f252;
	fma.rn.f32 	%f254, %f248, 0f3FB8AA3B, %f253;
	fma.rn.f32 	%f255, %f248, 0f32A57060, %f254;
	mov.b32 	%r88, %f251;
	shl.b32 	%r89, %r88, 23;
	mov.b32 	%f256, %r89;
	ex2.approx.ftz.f32 	%f257, %f255;
	fma.rn.f32 	%f258, %f257, %f256, %f247;
	ld.global.s8 	%rs4, [%rd126+32];
	cvt.rn.f32.s16 	%f259, %rs4;
	max.f32 	%f1334, %f235, %f259;
	sub.f32 	%f260, %f235, %f1334;
	fma.rn.f32 	%f261, %f260, 0f3BBB989D, 0f3F000000;
	cvt.sat.f32.f32 	%f262, %f261;
	fma.rm.f32 	%f263, %f262, %f188, %f187;
	add.f32 	%f264, %f263, 0fCB40007F;
	neg.f32 	%f265, %f264;
	fma.rn.f32 	%f266, %f260, 0f3FB8AA3B, %f265;
	fma.rn.f32 	%f267, %f260, 0f32A57060, %f266;
	mov.b32 	%r90, %f263;
	shl.b32 	%r91, %r90, 23;
	mov.b32 	%f268, %r91;
	ex2.approx.ftz.f32 	%f269, %f267;
	mul.f32 	%f270, %f269, %f268;
	mul.f32 	%f271, %f258, %f270;
	sub.f32 	%f272, %f259, %f1334;
	fma.rn.f32 	%f273, %f272, 0f3BBB989D, 0f3F000000;
	cvt.sat.f32.f32 	%f274, %f273;
	fma.rm.f32 	%f275, %f274, %f188, %f187;
	add.f32 	%f276, %f275, 0fCB40007F;
	neg.f32 	%f277, %f276;
	fma.rn.f32 	%f278, %f272, 0f3FB8AA3B, %f277;
	fma.rn.f32 	%f279, %f272, 0f32A57060, %f278;
	mov.b32 	%r92, %f275;
	shl.b32 	%r93, %r92, 23;
	mov.b32 	%f280, %r93;
	ex2.approx.ftz.f32 	%f281, %f279;
	fma.rn.f32 	%f1335, %f281, %f280, %f271;
	add.s32 	%r384, %r384, 128;
	add.s32 	%r383, %r383, 4;
	add.s64 	%rd126, %rd126, 128;
	setp.eq.s32 	%p4, %r383, 0;
	@%p4 bra 	$L__BB0_5;
	bra.uni 	$L__BB0_4;
$L__BB0_5:
	shr.u32 	%r95, %r4, 5;
	add.s32 	%r96, %r95, 1;
	and.b32  	%r94, %r96, 3;
	setp.eq.s32 	%p5, %r94, 0;
	@%p5 bra 	$L__BB0_10;
	setp.eq.s32 	%p6, %r94, 1;
	@%p6 bra 	$L__BB0_8;
	cvt.u64.u32 	%rd66, %r384;
	add.s64 	%rd67, %rd6, %rd7;
	add.s64 	%rd68, %rd67, %rd66;
	ld.global.s8 	%rs5, [%rd68];
	cvt.rn.f32.s16 	%f283, %rs5;
	max.f32 	%f284, %f1334, %f283;
	sub.f32 	%f285, %f1334, %f284;
	fma.rn.f32 	%f286, %f285, 0f3BBB989D, 0f3F000000;
	cvt.sat.f32.f32 	%f287, %f286;
	mov.f32 	%f288, 0f4B400001;
	mov.f32 	%f289, 0f437C0000;
	fma.rm.f32 	%f290, %f287, %f289, %f288;
	add.f32 	%f291, %f290, 0fCB40007F;
	neg.f32 	%f292, %f291;
	fma.rn.f32 	%f293, %f285, 0f3FB8AA3B, %f292;
	fma.rn.f32 	%f294, %f285, 0f32A57060, %f293;
	mov.b32 	%r97, %f290;
	shl.b32 	%r98, %r97, 23;
	mov.b32 	%f295, %r98;
	ex2.approx.ftz.f32 	%f296, %f294;
	mul.f32 	%f297, %f296, %f295;
	mul.f32 	%f298, %f1335, %f297;
	sub.f32 	%f299, %f283, %f284;
	fma.rn.f32 	%f300, %f299, 0f3BBB989D, 0f3F000000;
	cvt.sat.f32.f32 	%f301, %f300;
	fma.rm.f32 	%f302, %f301, %f289, %f288;
	add.f32 	%f303, %f302, 0fCB40007F;
	neg.f32 	%f304, %f303;
	fma.rn.f32 	%f305, %f299, 0f3FB8AA3B, %f304;
	fma.rn.f32 	%f306, %f299, 0f32A57060, %f305;
	mov.b32 	%r99, %f302;
	shl.b32 	%r100, %r99, 23;
	mov.b32 	%f307, %r100;
	ex2.approx.ftz.f32 	%f308, %f306;
	fma.rn.f32 	%f309, %f308, %f307, %f298;
	ld.global.s8 	%rs6, [%rd68+32];
	cvt.rn.f32.s16 	%f310, %rs6;
	max.f32 	%f1334, %f284, %f310;
	sub.f32 	%f311, %f284, %f1334;
	fma.rn.f32 	%f312, %f311, 0f3BBB989D, 0f3F000000;
	cvt.sat.f32.f32 	%f313, %f312;
	fma.rm.f32 	%f314, %f313, %f289, %f288;
	add.f32 	%f315, %f314, 0fCB40007F;
	neg.f32 	%f316, %f315;
	fma.rn.f32 	%f317, %f311, 0f3FB8AA3B, %f316;
	fma.rn.f32 	%f318, %f311, 0f32A57060, %f317;
	mov.b32 	%r101, %f314;
	shl.b32 	%r102, %r101, 23;
	mov.b32 	%f319, %r102;
	ex2.approx.ftz.f32 	%f320, %f318;
	mul.f32 	%f321, %f320, %f319;
	mul.f32 	%f322, %f309, %f321;
	sub.f32 	%f323, %f310, %f1334;
	fma.rn.f32 	%f324, %f323, 0f3BBB989D, 0f3F000000;
	cvt.sat.f32.f32 	%f325, %f324;
	fma.rm.f32 	%f326, %f325, %f289, %f288;
	add.f32 	%f327, %f326, 0fCB40007F;
	neg.f32 	%f328, %f327;
	fma.rn.f32 	%f329, %f323, 0f3FB8AA3B, %f328;
	fma.rn.f32 	%f330, %f323, 0f32A57060, %f329;
	mov.b32 	%r103, %f326;
	shl.b32 	%r104, %r103, 23;
	mov.b32 	%f331, %r104;
	ex2.approx.ftz.f32 	%f332, %f330;
	fma.rn.f32 	%f1335, %f332, %f331, %f322;
	add.s32 	%r384, %r384, 64;
$L__BB0_8:
	and.b32  	%r105, %r4, 32;
	setp.ne.s32 	%p7, %r105, 0;
	@%p7 bra 	$L__BB0_10;
	cvt.u64.u32 	%rd69, %r384;
	add.s64 	%rd70, %rd6, %rd7;
	add.s64 	%rd71, %rd70, %rd69;
	ld.global.s8 	%rs7, [%rd71];
	cvt.rn.f32.s16 	%f333, %rs7;
	max.f32 	%f11, %f1334, %f333;
	sub.f32 	%f334, %f1334, %f11;
	fma.rn.f32 	%f335, %f334, 0f3BBB989D, 0f3F000000;
	cvt.sat.f32.f32 	%f336, %f335;
	mov.f32 	%f337, 0f4B400001;
	mov.f32 	%f338, 0f437C0000;
	fma.rm.f32 	%f339, %f336, %f338, %f337;
	add.f32 	%f340, %f339, 0fCB40007F;
	neg.f32 	%f341, %f340;
	fma.rn.f32 	%f342, %f334, 0f3FB8AA3B, %f341;
	fma.rn.f32 	%f343, %f334, 0f32A57060, %f342;
	mov.b32 	%r106, %f339;
	shl.b32 	%r107, %r106, 23;
	mov.b32 	%f344, %r107;
	ex2.approx.ftz.f32 	%f345, %f343;
	mul.f32 	%f346, %f345, %f344;
	mul.f32 	%f347, %f1335, %f346;
	sub.f32 	%f348, %f333, %f11;
	fma.rn.f32 	%f349, %f348, 0f3BBB989D, 0f3F000000;
	cvt.sat.f32.f32 	%f350, %f349;
	fma.rm.f32 	%f351, %f350, %f338, %f337;
	add.f32 	%f352, %f351, 0fCB40007F;
	neg.f32 	%f353, %f352;
	fma.rn.f32 	%f354, %f348, 0f3FB8AA3B, %f353;
	fma.rn.f32 	%f355, %f348, 0f32A57060, %f354;
	mov.b32 	%r108, %f351;
	shl.b32 	%r109, %r108, 23;
	mov.b32 	%f356, %r109;
	ex2.approx.ftz.f32 	%f357, %f355;
	fma.rn.f32 	%f1335, %f357, %f356, %f347;
	mov.f32 	%f1334, %f11;
$L__BB0_10:
	bar.warp.sync 	-1;
	mov.b32 	%r110, %f1334;
	shfl.sync.down.b32	%r111|%p8, %r110, 16, 31, -1;
	mov.b32 	%f1339, %r111;
	mov.b32 	%r112, %f1335;
	shfl.sync.down.b32	%r113|%p9, %r112, 16, 31, -1;
	mov.b32 	%f1338, %r113;
	setp.geu.f32 	%p10, %f1334, %f1339;
	@%p10 bra 	$L__BB0_12;
	sub.f32 	%f371, %f1334, %f1339;
	fma.rn.f32 	%f372, %f371, 0f3BBB989D, 0f3F000000;
	cvt.sat.f32.f32 	%f373, %f372;
	mov.f32 	%f374, 0f4B400001;
	mov.f32 	%f375, 0f437C0000;
	fma.rm.f32 	%f376, %f373, %f375, %f374;
	add.f32 	%f377, %f376, 0fCB40007F;
	neg.f32 	%f378, %f377;
	fma.rn.f32 	%f379, %f371, 0f3FB8AA3B, %f378;
	fma.rn.f32 	%f380, %f371, 0f32A57060, %f379;
	mov.b32 	%r116, %f376;
	shl.b32 	%r117, %r116, 23;
	mov.b32 	%f381, %r117;
	ex2.approx.ftz.f32 	%f382, %f380;
	mul.f32 	%f383, %f382, %f381;
	mul.f32 	%f1335, %f1335, %f383;
	bra.uni 	$L__BB0_13;
$L__BB0_12:
	sub.f32 	%f358, %f1339, %f1334;
	fma.rn.f32 	%f359, %f358, 0f3BBB989D, 0f3F000000;
	cvt.sat.f32.f32 	%f360, %f359;
	mov.f32 	%f361, 0f4B400001;
	mov.f32 	%f362, 0f437C0000;
	fma.rm.f32 	%f363, %f360, %f362, %f361;
	add.f32 	%f364, %f363, 0fCB40007F;
	neg.f32 	%f365, %f364;
	fma.rn.f32 	%f366, %f358, 0f3FB8AA3B, %f365;
	fma.rn.f32 	%f367, %f358, 0f32A57060, %f366;
	mov.b32 	%r114, %f363;
	shl.b32 	%r115, %r114, 23;
	mov.b32 	%f368, %r115;
	ex2.approx.ftz.f32 	%f369, %f367;
	mul.f32 	%f370, %f369, %f368;
	mul.f32 	%f1338, %f370, %f1338;
	mov.f32 	%f1339, %f1334;
$L__BB0_13:
	add.f32 	%f1340, %f1335, %f1338;
	bar.warp.sync 	-1;
	mov.b32 	%r118, %f1339;
	shfl.sync.down.b32	%r119|%p11, %r118, 8, 31, -1;
	mov.b32 	%f27, %r119;
	mov.b32 	%r120, %f1340;
	shfl.sync.down.b32	%r121|%p12, %r120, 8, 31, -1;
	mov.b32 	%f1341, %r121;
	setp.lt.f32 	%p13, %f1339, %f27;
	@%p13 bra 	$L__BB0_15;
	sub.f32 	%f384, %f27, %f1339;
	fma.rn.f32 	%f385, %f384, 0f3BBB989D, 0f3F000000;
	cvt.sat.f32.f32 	%f386, %f385;
	mov.f32 	%f387, 0f4B400001;
	mov.f32 	%f388, 0f437C0000;
	fma.rm.f32 	%f389, %f386, %f388, %f387;
	add.f32 	%f390, %f389, 0fCB40007F;
	neg.f32 	%f391, %f390;
	fma.rn.f32 	%f392, %f384, 0f3FB8AA3B, %f391;
	fma.rn.f32 	%f393, %f384, 0f32A57060, %f392;
	mov.b32 	%r122, %f389;
	shl.b32 	%r123, %r122, 23;
	mov.b32 	%f394, %r123;
	ex2.approx.ftz.f32 	%f395, %f393;
	mul.f32 	%f396, %f395, %f394;
	mul.f32 	%f1341, %f396, %f1341;
	bra.uni 	$L__BB0_16;
$L__BB0_15:
	sub.f32 	%f397, %f1339, %f27;
	fma.rn.f32 	%f398, %f397, 0f3BBB989D, 0f3F000000;
	cvt.sat.f32.f32 	%f399, %f398;
	mov.f32 	%f400, 0f4B400001;
	mov.f32 	%f401, 0f437C0000;
	fma.rm.f32 	%f402, %f399, %f401, %f400;
	add.f32 	%f403, %f402, 0fCB40007F;
	neg.f32 	%f404, %f403;
	fma.rn.f32 	%f405, %f397, 0f3FB8AA3B, %f404;
	fma.rn.f32 	%f406, %f397, 0f32A57060, %f405;
	mov.b32 	%r124, %f402;
	shl.b32 	%r125, %r124, 23;
	mov.b32 	%f407, %r125;
	ex2.approx.ftz.f32 	%f408, %f406;
	mul.f32 	%f409, %f408, %f407;
	mul.f32 	%f1340, %f1340, %f409;
	mov.f32 	%f1339, %f27;
$L__BB0_16:
	add.f32 	%f1343, %f1340, %f1341;
	bar.warp.sync 	-1;
	mov.b32 	%r126, %f1339;
	shfl.sync.down.b32	%r127|%p14, %r126, 4, 31, -1;
	mov.b32 	%f35, %r127;
	mov.b32 	%r128, %f1343;
	shfl.sync.down.b32	%r129|%p15, %r128, 4, 31, -1;
	mov.b32 	%f1344, %r129;
	setp.lt.f32 	%p16, %f1339, %f35;
	@%p16 bra 	$L__BB0_18;
	sub.f32 	%f410, %f35, %f1339;
	fma.rn.f32 	%f411, %f410, 0f3BBB989D, 0f3F000000;
	cvt.sat.f32.f32 	%f412, %f411;
	mov.f32 	%f413, 0f4B400001;
	mov.f32 	%f414, 0f437C0000;
	fma.rm.f32 	%f415, %f412, %f414, %f413;
	add.f32 	%f416, %f415, 0fCB40007F;
	neg.f32 	%f417, %f416;
	fma.rn.f32 	%f418, %f410, 0f3FB8AA3B, %f417;
	fma.rn.f32 	%f419, %f410, 0f32A57060, %f418;
	mov.b32 	%r130, %f415;
	shl.b32 	%r131, %r130, 23;
	mov.b32 	%f420, %r131;
	ex2.approx.ftz.f32 	%f421, %f419;
	mul.f32 	%f422, %f421, %f420;
	mul.f32 	%f1344, %f422, %f1344;
	bra.uni 	$L__BB0_19;
$L__BB0_18:
	sub.f32 	%f423, %f1339, %f35;
	fma.rn.f32 	%f424, %f423, 0f3BBB989D, 0f3F000000;
	cvt.sat.f32.f32 	%f425, %f424;
	mov.f32 	%f426, 0f4B400001;
	mov.f32 	%f427, 0f437C0000;
	fma.rm.f32 	%f428, %f425, %f427, %f426;
	add.f32 	%f429, %f428, 0fCB40007F;
	neg.f32 	%f430, %f429;
	fma.rn.f32 	%f431, %f423, 0f3FB8AA3B, %f430;
	fma.rn.f32 	%f432, %f423, 0f32A57060, %f431;
	mov.b32 	%r132, %f428;
	shl.b32 	%r133, %r132, 23;
	mov.b32 	%f433, %r133;
	ex2.approx.ftz.f32 	%f434, %f432;
	mul.f32 	%f435, %f434, %f433;
	mul.f32 	%f1343, %f1343, %f435;
	mov.f32 	%f1339, %f35;
$L__BB0_19:
	add.f32 	%f1346, %f1343, %f1344;
	bar.warp.sync 	-1;
	mov.b32 	%r134, %f1339;
	shfl.sync.down.b32	%r135|%p17, %r134, 2, 31, -1;
	mov.b32 	%f43, %r135;
	mov.b32 	%r136, %f1346;
	shfl.sync.down.b32	%r137|%p18, %r136, 2, 31, -1;
	mov.b32 	%f1347, %r137;
	setp.lt.f32 	%p19, %f1339, %f43;
	@%p19 bra 	$L__BB0_21;
	sub.f32 	%f436, %f43, %f1339;
	fma.rn.f32 	%f437, %f436, 0f3BBB989D, 0f3F000000;
	cvt.sat.f32.f32 	%f438, %f437;
	mov.f32 	%f439, 0f4B400001;
	mov.f32 	%f440, 0f437C0000;
	fma.rm.f32 	%f441, %f438, %f440, %f439;
	add.f32 	%f442, %f441, 0fCB40007F;
	neg.f32 	%f443, %f442;
	fma.rn.f32 	%f444, %f436, 0f3FB8AA3B, %f443;
	fma.rn.f32 	%f445, %f436, 0f32A57060, %f444;
	mov.b32 	%r138, %f441;
	shl.b32 	%r139, %r138, 23;
	mov.b32 	%f446, %r139;
	ex2.approx.ftz.f32 	%f447, %f445;
	mul.f32 	%f448, %f447, %f446;
	mul.f32 	%f1347, %f448, %f1347;
	bra.uni 	$L__BB0_22;
$L__BB0_21:
	sub.f32 	%f449, %f1339, %f43;
	fma.rn.f32 	%f450, %f449, 0f3BBB989D, 0f3F000000;
	cvt.sat.f32.f32 	%f451, %f450;
	mov.f32 	%f452, 0f4B400001;
	mov.f32 	%f453, 0f437C0000;
	fma.rm.f32 	%f454, %f451, %f453, %f452;
	add.f32 	%f455, %f454, 0fCB40007F;
	neg.f32 	%f456, %f455;
	fma.rn.f32 	%f457, %f449, 0f3FB8AA3B, %f456;
	fma.rn.f32 	%f458, %f449, 0f32A57060, %f457;
	mov.b32 	%r140, %f454;
	shl.b32 	%r141, %r140, 23;
	mov.b32 	%f459, %r141;
	ex2.approx.ftz.f32 	%f460, %f458;
	mul.f32 	%f461, %f460, %f459;
	mul.f32 	%f1346, %f1346, %f461;
	mov.f32 	%f1339, %f43;
$L__BB0_22:
	add.f32 	%f1348, %f1346, %f1347;
	bar.warp.sync 	-1;
	mov.b32 	%r385, %f1339;
	shfl.sync.down.b32	%r15|%p20, %r385, 1, 31, -1;
	mov.b32 	%f51, %r15;
	mov.b32 	%r142, %f1348;
	shfl.sync.down.b32	%r143|%p21, %r142, 1, 31, -1;
	mov.b32 	%f1349, %r143;
	setp.lt.f32 	%p22, %f1339, %f51;
	@%p22 bra 	$L__BB0_24;
	sub.f32 	%f462, %f51, %f1339;
	fma.rn.f32 	%f463, %f462, 0f3BBB989D, 0f3F000000;
	cvt.sat.f32.f32 	%f464, %f463;
	mov.f32 	%f465, 0f4B400001;
	mov.f32 	%f466, 0f437C0000;
	fma.rm.f32 	%f467, %f464, %f466, %f465;
	add.f32 	%f468, %f467, 0fCB40007F;
	neg.f32 	%f469, %f468;
	fma.rn.f32 	%f470, %f462, 0f3FB8AA3B, %f469;
	fma.rn.f32 	%f471, %f462, 0f32A57060, %f470;
	mov.b32 	%r144, %f467;
	shl.b32 	%r145, %r144, 23;
	mov.b32 	%f472, %r145;
	ex2.approx.ftz.f32 	%f473, %f471;
	mul.f32 	%f474, %f473, %f472;
	mul.f32 	%f1349, %f474, %f1349;
	bra.uni 	$L__BB0_25;
$L__BB0_24:
	sub.f32 	%f475, %f1339, %f51;
	fma.rn.f32 	%f476, %f475, 0f3BBB989D, 0f3F000000;
	cvt.sat.f32.f32 	%f477, %f476;
	mov.f32 	%f478, 0f4B400001;
	mov.f32 	%f479, 0f437C0000;
	fma.rm.f32 	%f480, %f477, %f479, %f478;
	add.f32 	%f481, %f480, 0fCB40007F;
	neg.f32 	%f482, %f481;
	fma.rn.f32 	%f483, %f475, 0f3FB8AA3B, %f482;
	fma.rn.f32 	%f484, %f475, 0f32A57060, %f483;
	mov.b32 	%r146, %f480;
	shl.b32 	%r147, %r146, 23;
	mov.b32 	%f485, %r147;
	ex2.approx.ftz.f32 	%f486, %f484;
	mul.f32 	%f487, %f486, %f485;
	mul.f32 	%f1348, %f1348, %f487;
	mov.u32 	%r385, %r15;
$L__BB0_25:
	setp.ge.s32 	%p23, %r395, %r67;
	add.f32 	%f488, %f1348, %f1349;
	shfl.sync.idx.b32	%r148|%p24, %r385, 0, 31, -1;
	mov.b32 	%f57, %r148;
	mov.b32 	%r149, %f488;
	shfl.sync.idx.b32	%r150|%p25, %r149, 0, 31, -1;
	mov.b32 	%f58, %r150;
	@%p23 bra 	$L__BB0_32;
	not.b32 	%r151, %r395;
	add.s32 	%r17, %r67, %r151;
	and.b32  	%r152, %r17, 96;
	setp.eq.s32 	%p26, %r152, 96;
	mov.u32 	%r388, %r395;
	@%p26 bra 	$L__BB0_29;
	shr.u32 	%r153, %r17, 5;
	add.s32 	%r154, %r153, 1;
	and.b32  	%r155, %r154, 3;
	cvt.u64.u32 	%rd72, %r1;
	and.b64  	%rd73, %rd72, 31;
	add.s64 	%rd74, %rd7, %rd73;
	add.s64 	%rd128, %rd1, %rd74;
	add.s64 	%rd127, %rd6, %rd74;
	neg.s32 	%r386, %r155;
	shl.b32 	%r156, %r154, 5;
	and.b32  	%r157, %r156, 96;
	or.b32  	%r388, %r157, %r395;
$L__BB0_28:
	.pragma "nounroll";
	ld.global.s8 	%rs8, [%rd127];
	cvt.rn.f32.s16 	%f489, %rs8;
	sub.f32 	%f490, %f489, %f57;
	fma.rn.f32 	%f491, %f490, 0f3BBB989D, 0f3F000000;
	cvt.sat.f32.f32 	%f492, %f491;
	mov.f32 	%f493, 0f4B400001;
	mov.f32 	%f494, 0f437C0000;
	fma.rm.f32 	%f495, %f492, %f494, %f493;
	add.f32 	%f496, %f495, 0fCB40007F;
	neg.f32 	%f497, %f496;
	fma.rn.f32 	%f498, %f490, 0f3FB8AA3B, %f497;
	fma.rn.f32 	%f499, %f490, 0f32A57060, %f498;
	mov.b32 	%r158, %f495;
	shl.b32 	%r159, %r158, 23;
	mov.b32 	%f500, %r159;
	ex2.approx.ftz.f32 	%f501, %f499;
	mul.f32 	%f502, %f501, %f500;
	div.rn.f32 	%f503, %f502, %f58;
	cvt.rzi.s32.f32 	%r160, %f503;
	st.global.u8 	[%rd128], %r160;
	add.s64 	%rd128, %rd128, 32;
	add.s64 	%rd127, %rd127, 32;
	add.s32 	%r386, %r386, 1;
	setp.ne.s32 	%p27, %r386, 0;
	@%p27 bra 	$L__BB0_28;
$L__BB0_29:
	setp.lt.u32 	%p28, %r17, 96;
	@%p28 bra 	$L__BB0_32;
	cvt.u64.u32 	%rd75, %r388;
	add.s64 	%rd76, %rd7, %rd75;
	add.s64 	%rd77, %rd76, 64;
	add.s64 	%rd130, %rd6, %rd77;
	add.s64 	%rd129, %rd1, %rd77;
$L__BB0_31:
	ld.global.s8 	%rs9, [%rd130+-64];
	cvt.rn.f32.s16 	%f504, %rs9;
	sub.f32 	%f505, %f504, %f57;
	fma.rn.f32 	%f506, %f505, 0f3BBB989D, 0f3F000000;
	cvt.sat.f32.f32 	%f507, %f506;
	mov.f32 	%f508, 0f4B400001;
	mov.f32 	%f509, 0f437C0000;
	fma.rm.f32 	%f510, %f507, %f509, %f508;
	add.f32 	%f511, %f510, 0fCB40007F;
	neg.f32 	%f512, %f511;
	fma.rn.f32 	%f513, %f505, 0f3FB8AA3B, %f512;
	fma.rn.f32 	%f514, %f505, 0f32A57060, %f513;
	mov.b32 	%r161, %f510;
	shl.b32 	%r162, %r161, 23;
	mov.b32 	%f515, %r162;
	ex2.approx.ftz.f32 	%f516, %f514;
	mul.f32 	%f517, %f516, %f515;
	div.rn.f32 	%f518, %f517, %f58;
	cvt.rzi.s32.f32 	%r163, %f518;
	st.global.u8 	[%rd129+-64], %r163;
	ld.global.s8 	%rs10, [%rd130+-32];
	cvt.rn.f32.s16 	%f519, %rs10;
	sub.f32 	%f520, %f519, %f57;
	fma.rn.f32 	%f521, %f520, 0f3BBB989D, 0f3F000000;
	cvt.sat.f32.f32 	%f522, %f521;
	fma.rm.f32 	%f523, %f522, %f509, %f508;
	add.f32 	%f524, %f523, 0fCB40007F;
	neg.f32 	%f525, %f524;
	fma.rn.f32 	%f526, %f520, 0f3FB8AA3B, %f525;
	fma.rn.f32 	%f527, %f520, 0f32A57060, %f526;
	mov.b32 	%r164, %f523;
	shl.b32 	%r165, %r164, 23;
	mov.b32 	%f528, %r165;
	ex2.approx.ftz.f32 	%f529, %f527;
	mul.f32 	%f530, %f529, %f528;
	div.rn.f32 	%f531, %f530, %f58;
	cvt.rzi.s32.f32 	%r166, %f531;
	st.global.u8 	[%rd129+-32], %r166;
	ld.global.s8 	%rs11, [%rd130];
	cvt.rn.f32.s16 	%f532, %rs11;
	sub.f32 	%f533, %f532, %f57;
	fma.rn.f32 	%f534, %f533, 0f3BBB989D, 0f3F000000;
	cvt.sat.f32.f32 	%f535, %f534;
	fma.rm.f32 	%f536, %f535, %f509, %f508;
	add.f32 	%f537, %f536, 0fCB40007F;
	neg.f32 	%f538, %f537;
	fma.rn.f32 	%f539, %f533, 0f3FB8AA3B, %f538;
	fma.rn.f32 	%f540, %f533, 0f32A57060, %f539;
	mov.b32 	%r167, %f536;
	shl.b32 	%r168, %r167, 23;
	mov.b32 	%f541, %r168;
	ex2.approx.ftz.f32 	%f542, %f540;
	mul.f32 	%f543, %f542, %f541;
	div.rn.f32 	%f544, %f543, %f58;
	cvt.rzi.s32.f32 	%r169, %f544;
	st.global.u8 	[%rd129], %r169;
	ld.global.s8 	%rs12, [%rd130+32];
	cvt.rn.f32.s16 	%f545, %rs12;
	sub.f32 	%f546, %f545, %f57;
	fma.rn.f32 	%f547, %f546, 0f3BBB989D, 0f3F000000;
	cvt.sat.f32.f32 	%f548, %f547;
	fma.rm.f32 	%f549, %f548, %f509, %f508;
	add.f32 	%f550, %f549, 0fCB40007F;
	neg.f32 	%f551, %f550;
	fma.rn.f32 	%f552, %f546, 0f3FB8AA3B, %f551;
	fma.rn.f32 	%f553, %f546, 0f32A57060, %f552;
	mov.b32 	%r170, %f549;
	shl.b32 	%r171, %r170, 23;
	mov.b32 	%f554, %r171;
	ex2.approx.ftz.f32 	%f555, %f553;
	mul.f32 	%f556, %f555, %f554;
	div.rn.f32 	%f557, %f556, %f58;
	cvt.rzi.s32.f32 	%r172, %f557;
	st.global.u8 	[%rd129+32], %r172;
	add.s32 	%r388, %r388, 128;
	add.s64 	%rd130, %rd130, 128;
	add.s64 	%rd129, %rd129, 128;
	setp.lt.s32 	%p29, %r388, %r67;
	@%p29 bra 	$L__BB0_31;
$L__BB0_32:
	ld.param.u32 	%r380, [_Z17TC_INT_FP_SoftmaxPaS_PiS0_PfS1_iii_param_8];
	setp.lt.s32 	%p30, %r3, %r68;
	add.s32 	%r173, %r380, %r68;
	setp.ge.s32 	%p31, %r3, %r173;
	or.pred  	%p32, %p30, %p31;
	@%p32 bra 	$L__BB0_96;
	sub.s32 	%r174, %r3, %r68;
	mul.lo.s32 	%r175, %r174, %r67;
	cvt.s64.s32 	%rd23, %r175;
	and.b32  	%r176, %r1, 32;
	setp.eq.s32 	%p33, %r176, 0;
	@%p33 bra 	$L__BB0_45;
	setp.ge.s32 	%p34, %r395, %r67;
	mov.f32 	%f1387, 0f00000000;
	mov.f32 	%f1386, 0fFF800000;
	@%p34 bra 	$L__BB0_43;
	not.b32 	%r177, %r395;
	add.s32 	%r25, %r67, %r177;
	shr.u32 	%r178, %r25, 5;
	add.s32 	%r26, %r178, 1;
	setp.lt.u32 	%p35, %r25, 96;
	mov.f32 	%f1386, 0fFF800000;
	mov.f32 	%f1387, 0f00000000;
	mov.u32 	%r400, %r395;
	@%p35 bra 	$L__BB0_38;
	and.b32  	%r179, %r26, 268435452;
	neg.s32 	%r399, %r179;
	shl.b64 	%rd78, %rd23, 2;
	and.b32  	%r180, %r1, 31;
	mul.wide.u32 	%rd79, %r180, 4;
	add.s64 	%rd80, %rd78, %rd79;
	add.s64 	%rd81, %rd80, %rd5;
	add.s64 	%rd136, %rd81, 256;
	mov.f32 	%f1386, 0fFF800000;
	mov.f32 	%f1387, 0f00000000;
	mov.u32 	%r400, %r395;
$L__BB0_37:
	.pragma "nounroll";
	ld.global.f32 	%f565, [%rd136+-256];
	max.f32 	%f566, %f1386, %f565;
	sub.f32 	%f567, %f1386, %f566;
	fma.rn.f32 	%f568, %f567, 0f3BBB989D, 0f3F000000;
	cvt.sat.f32.f32 	%f569, %f568;
	mov.f32 	%f570, 0f4B400001;
	mov.f32 	%f571, 0f437C0000;
	fma.rm.f32 	%f572, %f569, %f571, %f570;
	add.f32 	%f573, %f572, 0fCB40007F;
	neg.f32 	%f574, %f573;
	fma.rn.f32 	%f575, %f567, 0f3FB8AA3B, %f574;
	fma.rn.f32 	%f576, %f567, 0f32A57060, %f575;
	mov.b32 	%r181, %f572;
	shl.b32 	%r182, %r181, 23;
	mov.b32 	%f577, %r182;
	ex2.approx.ftz.f32 	%f578, %f576;
	mul.f32 	%f579, %f578, %f577;
	mul.f32 	%f580, %f1387, %f579;
	sub.f32 	%f581, %f565, %f566;
	fma.rn.f32 	%f582, %f581, 0f3BBB989D, 0f3F000000;
	cvt.sat.f32.f32 	%f583, %f582;
	fma.rm.f32 	%f584, %f583, %f571, %f570;
	add.f32 	%f585, %f584, 0fCB40007F;
	neg.f32 	%f586, %f585;
	fma.rn.f32 	%f587, %f581, 0f3FB8AA3B, %f586;
	fma.rn.f32 	%f588, %f581, 0f32A57060, %f587;
	mov.b32 	%r183, %f584;
	shl.b32 	%r184, %r183, 23;
	mov.b32 	%f589, %r184;
	ex2.approx.ftz.f32 	%f590, %f588;
	fma.rn.f32 	%f591, %f590, %f589, %f580;
	ld.global.f32 	%f592, [%rd136+-128];
	max.f32 	%f593, %f566, %f592;
	sub.f32 	%f594, %f566, %f593;
	fma.rn.f32 	%f595, %f594, 0f3BBB989D, 0f3F000000;
	cvt.sat.f32.f32 	%f596, %f595;
	fma.rm.f32 	%f597, %f596, %f571, %f570;
	add.f32 	%f598, %f597, 0fCB40007F;
	neg.f32 	%f599, %f598;
	fma.rn.f32 	%f600, %f594, 0f3FB8AA3B, %f599;
	fma.rn.f32 	%f601, %f594, 0f32A57060, %f600;
	mov.b32 	%r185, %f597;
	shl.b32 	%r186, %r185, 23;
	mov.b32 	%f602, %r186;
	ex2.approx.ftz.f32 	%f603, %f601;
	mul.f32 	%f604, %f603, %f602;
	mul.f32 	%f605, %f591, %f604;
	sub.f32 	%f606, %f592, %f593;
	fma.rn.f32 	%f607, %f606, 0f3BBB989D, 0f3F000000;
	cvt.sat.f32.f32 	%f608, %f607;
	fma.rm.f32 	%f609, %f608, %f571, %f570;
	add.f32 	%f610, %f609, 0fCB40007F;
	neg.f32 	%f611, %f610;
	fma.rn.f32 	%f612, %f606, 0f3FB8AA3B, %f611;
	fma.rn.f32 	%f613, %f606, 0f32A57060, %f612;
	mov.b32 	%r187, %f609;
	shl.b32 	%r188, %r187, 23;
	mov.b32 	%f614, %r188;
	ex2.approx.ftz.f32 	%f615, %f613;
	fma.rn.f32 	%f616, %f615, %f614, %f605;
	ld.global.f32 	%f617, [%rd136];
	max.f32 	%f618, %f593, %f617;
	sub.f32 	%f619, %f593, %f618;
	fma.rn.f32 	%f620, %f619, 0f3BBB989D, 0f3F000000;
	cvt.sat.f32.f32 	%f621, %f620;
	fma.rm.f32 	%f622, %f621, %f571, %f570;
	add.f32 	%f623, %f622, 0fCB40007F;
	neg.f32 	%f624, %f623;
	fma.rn.f32 	%f625, %f619, 0f3FB8AA3B, %f624;
	fma.rn.f32 	%f626, %f619, 0f32A57060, %f625;
	mov.b32 	%r189, %f622;
	shl.b32 	%r190, %r189, 23;
	mov.b32 	%f627, %r190;
	ex2.approx.ftz.f32 	%f628, %f626;
	mul.f32 	%f629, %f628, %f627;
	mul.f32 	%f630, %f616, %f629;
	sub.f32 	%f631, %f617, %f618;
	fma.rn.f32 	%f632, %f631, 0f3BBB989D, 0f3F000000;
	cvt.sat.f32.f32 	%f633, %f632;
	fma.rm.f32 	%f634, %f633, %f571, %f570;
	add.f32 	%f635, %f634, 0fCB40007F;
	neg.f32 	%f636, %f635;
	fma.rn.f32 	%f637, %f631, 0f3FB8AA3B, %f636;
	fma.rn.f32 	%f638, %f631, 0f32A57060, %f637;
	mov.b32 	%r191, %f634;
	shl.b32 	%r192, %r191, 23;
	mov.b32 	%f639, %r192;
	ex2.approx.ftz.f32 	%f640, %f638;
	fma.rn.f32 	%f641, %f640, %f639, %f630;
	ld.global.f32 	%f642, [%rd136+128];
	max.f32 	%f1386, %f618, %f642;
	sub.f32 	%f643, %f618, %f1386;
	fma.rn.f32 	%f644, %f643, 0f3BBB989D, 0f3F000000;
	cvt.sat.f32.f32 	%f645, %f644;
	fma.rm.f32 	%f646, %f645, %f571, %f570;
	add.f32 	%f647, %f646, 0fCB40007F;
	neg.f32 	%f648, %f647;
	fma.rn.f32 	%f649, %f643, 0f3FB8AA3B, %f648;
	fma.rn.f32 	%f650, %f643, 0f32A57060, %f649;
	mov.b32 	%r193, %f646;
	shl.b32 	%r194, %r193, 23;
	mov.b32 	%f651, %r194;
	ex2.approx.ftz.f32 	%f652, %f650;
	mul.f32 	%f653, %f652, %f651;
	mul.f32 	%f654, %f641, %f653;
	sub.f32 	%f655, %f642, %f1386;
	fma.rn.f32 	%f656, %f655, 0f3BBB989D, 0f3F000000;
	cvt.sat.f32.f32 	%f657, %f656;
	fma.rm.f32 	%f658, %f657, %f571, %f570;
	add.f32 	%f659, %f658, 0fCB40007F;
	neg.f32 	%f660, %f659;
	fma.rn.f32 	%f661, %f655, 0f3FB8AA3B, %f660;
	fma.rn.f32 	%f662, %f655, 0f32A57060, %f661;
	mov.b32 	%r195, %f658;
	shl.b32 	%r196, %r195, 23;
	mov.b32 	%f663, %r196;
	ex2.approx.ftz.f32 	%f664, %f662;
	fma.rn.f32 	%f1387, %f664, %f663, %f654;
	add.s32 	%r400, %r400, 128;
	add.s32 	%r399, %r399, 4;
	add.s64 	%rd136, %rd136, 512;
	setp.eq.s32 	%p36, %r399, 0;
	@%p36 bra 	$L__BB0_38;
	bra.uni 	$L__BB0_37;
$L__BB0_38:
	shl.b64 	%rd82, %rd23, 2;
	add.s64 	%rd41, %rd5, %rd82;
	and.b32  	%r197, %r26, 3;
	setp.eq.s32 	%p37, %r197, 0;
	@%p37 bra 	$L__BB0_43;
	setp.eq.s32 	%p38, %r197, 1;
	@%p38 bra 	$L__BB0_41;
	mul.wide.u32 	%rd83, %r400, 4;
	add.s64 	%rd84, %rd41, %rd83;
	ld.global.f32 	%f666, [%rd84];
	max.f32 	%f667, %f1386, %f666;
	sub.f32 	%f668, %f1386, %f667;
	fma.rn.f32 	%f669, %f668, 0f3BBB989D, 0f3F000000;
	cvt.sat.f32.f32 	%f670, %f669;
	mov.f32 	%f671, 0f4B400001;
	mov.f32 	%f672, 0f437C0000;
	fma.rm.f32 	%f673, %f670, %f672, %f671;
	add.f32 	%f674, %f673, 0fCB40007F;
	neg.f32 	%f675, %f674;
	fma.rn.f32 	%f676, %f668, 0f3FB8AA3B, %f675;
	fma.rn.f32 	%f677, %f668, 0f32A57060, %f676;
	mov.b32 	%r198, %f673;
	shl.b32 	%r199, %r198, 23;
	mov.b32 	%f678, %r199;
	ex2.approx.ftz.f32 	%f679, %f677;
	mul.f32 	%f680, %f679, %f678;
	mul.f32 	%f681, %f1387, %f680;
	sub.f32 	%f682, %f666, %f667;
	fma.rn.f32 	%f683, %f682, 0f3BBB989D, 0f3F000000;
	cvt.sat.f32.f32 	%f684, %f683;
	fma.rm.f32 	%f685, %f684, %f672, %f671;
	add.f32 	%f686, %f685, 0fCB40007F;
	neg.f32 	%f687, %f686;
	fma.rn.f32 	%f688, %f682, 0f3FB8AA3B, %f687;
	fma.rn.f32 	%f689, %f682, 0f32A57060, %f688;
	mov.b32 	%r200, %f685;
	shl.b32 	%r201, %r200, 23;
	mov.b32 	%f690, %r201;
	ex2.approx.ftz.f32 	%f691, %f689;
	fma.rn.f32 	%f692, %f691, %f690, %f681;
	ld.global.f32 	%f693, [%rd84+128];
	max.f32 	%f1386, %f667, %f693;
	sub.f32 	%f694, %f667, %f1386;
	fma.rn.f32 	%f695, %f694, 0f3BBB989D, 0f3F000000;
	cvt.sat.f32.f32 	%f696, %f695;
	fma.rm.f32 	%f697, %f696, %f672, %f671;
	add.f32 	%f698, %f697, 0fCB40007F;
	neg.f32 	%f699, %f698;
	fma.rn.f32 	%f700, %f694, 0f3FB8AA3B, %f699;
	fma.rn.f32 	%f701, %f694, 0f32A57060, %f700;
	mov.b32 	%r202, %f697;
	shl.b32 	%r203, %r202, 23;
	mov.b32 	%f702, %r203;
	ex2.approx.ftz.f32 	%f703, %f701;
	mul.f32 	%f704, %f703, %f702;
	mul.f32 	%f705, %f692, %f704;
	sub.f32 	%f706, %f693, %f1386;
	fma.rn.f32 	%f707, %f706, 0f3BBB989D, 0f3F000000;
	cvt.sat.f32.f32 	%f708, %f707;
	fma.rm.f32 	%f709, %f708, %f672, %f671;
	add.f32 	%f710, %f709, 0fCB40007F;
	neg.f32 	%f711, %f710;
	fma.rn.f32 	%f712, %f706, 0f3FB8AA3B, %f711;
	fma.rn.f32 	%f713, %f706, 0f32A57060, %f712;
	mov.b32 	%r204, %f709;
	shl.b32 	%r205, %r204, 23;
	mov.b32 	%f714, %r205;
	ex2.approx.ftz.f32 	%f715, %f713;
	fma.rn.f32 	%f1387, %f715, %f714, %f705;
	add.s32 	%r400, %r400, 64;
$L__BB0_41:
	and.b32  	%r206, %r25, 32;
	setp.ne.s32 	%p39, %r206, 0;
	@%p39 bra 	$L__BB0_43;
	mul.wide.u32 	%rd85, %r400, 4;
	add.s64 	%rd86, %rd41, %rd85;
	ld.global.f32 	%f716, [%rd86];
	max.f32 	%f127, %f1386, %f716;
	sub.f32 	%f717, %f1386, %f127;
	fma.rn.f32 	%f718, %f717, 0f3BBB989D, 0f3F000000;
	cvt.sat.f32.f32 	%f719, %f718;
	mov.f32 	%f720, 0f4B400001;
	mov.f32 	%f721, 0f437C0000;
	fma.rm.f32 	%f722, %f719, %f721, %f720;
	add.f32 	%f723, %f722, 0fCB40007F;
	neg.f32 	%f724, %f723;
	fma.rn.f32 	%f725, %f717, 0f3FB8AA3B, %f724;
	fma.rn.f32 	%f726, %f717, 0f32A57060, %f725;
	mov.b32 	%r207, %f722;
	shl.b32 	%r208, %r207, 23;
	mov.b32 	%f727, %r208;
	ex2.approx.ftz.f32 	%f728, %f726;
	mul.f32 	%f729, %f728, %f727;
	mul.f32 	%f730, %f1387, %f729;
	sub.f32 	%f731, %f716, %f127;
	fma.rn.f32 	%f732, %f731, 0f3BBB989D, 0f3F000000;
	cvt.sat.f32.f32 	%f733, %f732;
	fma.rm.f32 	%f734, %f733, %f721, %f720;
	add.f32 	%f735, %f734, 0fCB40007F;
	neg.f32 	%f736, %f735;
	fma.rn.f32 	%f737, %f731, 0f3FB8AA3B, %f736;
	fma.rn.f32 	%f738, %f731, 0f32A57060, %f737;
	mov.b32 	%r209, %f734;
	shl.b32 	%r210, %r209, 23;
	mov.b32 	%f739, %r210;
	ex2.approx.ftz.f32 	%f740, %f738;
	fma.rn.f32 	%f1387, %f740, %f739, %f730;
	mov.f32 	%f1386, %f127;
$L__BB0_43:
	bar.warp.sync 	-1;
	mov.b32 	%r211, %f1386;
	shfl.sync.down.b32	%r212|%p40, %r211, 16, 31, -1;
	mov.b32 	%f1391, %r212;
	mov.b32 	%r213, %f1387;
	shfl.sync.down.b32	%r214|%p41, %r213, 16, 31, -1;
	mov.b32 	%f1390, %r214;
	setp.geu.f32 	%p42, %f1386, %f1391;
	@%p42 bra 	$L__BB0_76;
	sub.f32 	%f754, %f1386, %f1391;
	fma.rn.f32 	%f755, %f754, 0f3BBB989D, 0f3F000000;
	cvt.sat.f32.f32 	%f756, %f755;
	mov.f32 	%f757, 0f4B400001;
	mov.f32 	%f758, 0f437C0000;
	fma.rm.f32 	%f759, %f756, %f758, %f757;
	add.f32 	%f760, %f759, 0fCB40007F;
	neg.f32 	%f761, %f760;
	fma.rn.f32 	%f762, %f754, 0f3FB8AA3B, %f761;
	fma.rn.f32 	%f763, %f754, 0f32A57060, %f762;
	mov.b32 	%r217, %f759;
	shl.b32 	%r218, %r217, 23;
	mov.b32 	%f764, %r218;
	ex2.approx.ftz.f32 	%f765, %f763;
	mul.f32 	%f766, %f765, %f764;
	mul.f32 	%f1387, %f1387, %f766;
	bra.uni 	$L__BB0_77;
$L__BB0_45:
	setp.ge.s32 	%p62, %r395, %r67;
	mov.f32 	%f1361, 0f00000000;
	mov.f32 	%f1360, 0fFF800000;
	@%p62 bra 	$L__BB0_54;
	not.b32 	%r270, %r395;
	add.s32 	%r28, %r67, %r270;
	shr.u32 	%r271, %r28, 5;
	add.s32 	%r29, %r271, 1;
	setp.lt.u32 	%p63, %r28, 96;
	mov.f32 	%f1360, 0fFF800000;
	mov.f32 	%f1361, 0f00000000;
	mov.u32 	%r392, %r395;
	@%p63 bra 	$L__BB0_49;
	and.b32  	%r272, %r29, 268435452;
	neg.s32 	%r391, %r272;
	shl.b64 	%rd102, %rd23, 2;
	and.b32  	%r273, %r1, 31;
	mul.wide.u32 	%rd103, %r273, 4;
	add.s64 	%rd104, %rd102, %rd103;
	add.s64 	%rd105, %rd104, %rd3;
	add.s64 	%rd131, %rd105, 256;
	mov.f32 	%f1360, 0fFF800000;
	mov.f32 	%f1361, 0f00000000;
	mov.u32 	%r392, %r395;
$L__BB0_48:
	.pragma "nounroll";
	ld.global.u32 	%r274, [%rd131+-256];
	cvt.rn.f32.s32 	%f948, %r274;
	max.f32 	%f949, %f1360, %f948;
	sub.f32 	%f950, %f1360, %f949;
	fma.rn.f32 	%f951, %f950, 0f3BBB989D, 0f3F000000;
	cvt.sat.f32.f32 	%f952, %f951;
	mov.f32 	%f953, 0f4B400001;
	mov.f32 	%f954, 0f437C0000;
	fma.rm.f32 	%f955, %f952, %f954, %f953;
	add.f32 	%f956, %f955, 0fCB40007F;
	neg.f32 	%f957, %f956;
	fma.rn.f32 	%f958, %f950, 0f3FB8AA3B, %f957;
	fma.rn.f32 	%f959, %f950, 0f32A57060, %f958;
	mov.b32 	%r275, %f955;
	shl.b32 	%r276, %r275, 23;
	mov.b32 	%f960, %r276;
	ex2.approx.ftz.f32 	%f961, %f959;
	mul.f32 	%f962, %f961, %f960;
	mul.f32 	%f963, %f1361, %f962;
	sub.f32 	%f964, %f948, %f949;
	fma.rn.f32 	%f965, %f964, 0f3BBB989D, 0f3F000000;
	cvt.sat.f32.f32 	%f966, %f965;
	fma.rm.f32 	%f967, %f966, %f954, %f953;
	add.f32 	%f968, %f967, 0fCB40007F;
	neg.f32 	%f969, %f968;
	fma.rn.f32 	%f970, %f964, 0f3FB8AA3B, %f969;
	fma.rn.f32 	%f971, %f964, 0f32A57060, %f970;
	mov.b32 	%r277, %f967;
	shl.b32 	%r278, %r277, 23;
	mov.b32 	%f972, %r278;
	ex2.approx.ftz.f32 	%f973, %f971;
	fma.rn.f32 	%f974, %f973, %f972, %f963;
	ld.global.u32 	%r279, [%rd131+-128];
	cvt.rn.f32.s32 	%f975, %r279;
	max.f32 	%f976, %f949, %f975;
	sub.f32 	%f977, %f949, %f976;
	fma.rn.f32 	%f978, %f977, 0f3BBB989D, 0f3F000000;
	cvt.sat.f32.f32 	%f979, %f978;
	fma.rm.f32 	%f980, %f979, %f954, %f953;
	add.f32 	%f981, %f980, 0fCB40007F;
	neg.f32 	%f982, %f981;
	fma.rn.f32 	%f983, %f977, 0f3FB8AA3B, %f982;
	fma.rn.f32 	%f984, %f977, 0f32A57060, %f983;
	mov.b32 	%r280, %f980;
	shl.b32 	%r281, %r280, 23;
	mov.b32 	%f985, %r281;
	ex2.approx.ftz.f32 	%f986, %f984;
	mul.f32 	%f987, %f986, %f985;
	mul.f32 	%f988, %f974, %f987;
	sub.f32 	%f989, %f975, %f976;
	fma.rn.f32 	%f990, %f989, 0f3BBB989D, 0f3F000000;
	cvt.sat.f32.f32 	%f991, %f990;
	fma.rm.f32 	%f992, %f991, %f954, %f953;
	add.f32 	%f993, %f992, 0fCB40007F;
	neg.f32 	%f994, %f993;
	fma.rn.f32 	%f995, %f989, 0f3FB8AA3B, %f994;
	fma.rn.f32 	%f996, %f989, 0f32A57060, %f995;
	mov.b32 	%r282, %f992;
	shl.b32 	%r283, %r282, 23;
	mov.b32 	%f997, %r283;
	ex2.approx.ftz.f32 	%f998, %f996;
	fma.rn.f32 	%f999, %f998, %f997, %f988;
	ld.global.u32 	%r284, [%rd131];
	cvt.rn.f32.s32 	%f1000, %r284;
	max.f32 	%f1001, %f976, %f1000;
	sub.f32 	%f1002, %f976, %f1001;
	fma.rn.f32 	%f1003, %f1002, 0f3BBB989D, 0f3F000000;
	cvt.sat.f32.f32 	%f1004, %f1003;
	fma.rm.f32 	%f1005, %f1004, %f954, %f953;
	add.f32 	%f1006, %f1005, 0fCB40007F;
	neg.f32 	%f1007, %f1006;
	fma.rn.f32 	%f1008, %f1002, 0f3FB8AA3B, %f1007;
	fma.rn.f32 	%f1009, %f1002, 0f32A57060, %f1008;
	mov.b32 	%r285, %f1005;
	shl.b32 	%r286, %r285, 23;
	mov.b32 	%f1010, %r286;
	ex2.approx.ftz.f32 	%f1011, %f1009;
	mul.f32 	%f1012, %f1011, %f1010;
	mul.f32 	%f1013, %f999, %f1012;
	sub.f32 	%f1014, %f1000, %f1001;
	fma.rn.f32 	%f1015, %f1014, 0f3BBB989D, 0f3F000000;
	cvt.sat.f32.f32 	%f1016, %f1015;
	fma.rm.f32 	%f1017, %f1016, %f954, %f953;
	add.f32 	%f1018, %f1017, 0fCB40007F;
	neg.f32 	%f1019, %f1018;
	fma.rn.f32 	%f1020, %f1014, 0f3FB8AA3B, %f1019;
	fma.rn.f32 	%f1021, %f1014, 0f32A57060, %f1020;
	mov.b32 	%r287, %f1017;
	shl.b32 	%r288, %r287, 23;
	mov.b32 	%f1022, %r288;
	ex2.approx.ftz.f32 	%f1023, %f1021;
	fma.rn.f32 	%f1024, %f1023, %f1022, %f1013;
	ld.global.u32 	%r289, [%rd131+128];
	cvt.rn.f32.s32 	%f1025, %r289;
	max.f32 	%f1360, %f1001, %f1025;
	sub.f32 	%f1026, %f1001, %f1360;
	fma.rn.f32 	%f1027, %f1026, 0f3BBB989D, 0f3F000000;
	cvt.sat.f32.f32 	%f1028, %f1027;
	fma.rm.f32 	%f1029, %f1028, %f954, %f953;
	add.f32 	%f1030, %f1029, 0fCB40007F;
	neg.f32 	%f1031, %f1030;
	fma.rn.f32 	%f1032, %f1026, 0f3FB8AA3B, %f1031;
	fma.rn.f32 	%f1033, %f1026, 0f32A57060, %f1032;
	mov.b32 	%r290, %f1029;
	shl.b32 	%r291, %r290, 23;
	mov.b32 	%f1034, %r291;
	ex2.approx.ftz.f32 	%f1035, %f1033;
	mul.f32 	%f1036, %f1035, %f1034;
	mul.f32 	%f1037, %f1024, %f1036;
	sub.f32 	%f1038, %f1025, %f1360;
	fma.rn.f32 	%f1039, %f1038, 0f3BBB989D, 0f3F000000;
	cvt.sat.f32.f32 	%f1040, %f1039;
	fma.rm.f32 	%f1041, %f1040, %f954, %f953;
	add.f32 	%f1042, %f1041, 0fCB40007F;
	neg.f32 	%f1043, %f1042;
	fma.rn.f32 	%f1044, %f1038, 0f3FB8AA3B, %f1043;
	fma.rn.f32 	%f1045, %f1038, 0f32A57060, %f1044;
	mov.b32 	%r292, %f1041;
	shl.b32 	%r293, %r292, 23;
	mov.b32 	%f1046, %r293;
	ex2.approx.ftz.f32 	%f1047, %f1045;
	fma.rn.f32 	%f1361, %f1047, %f1046, %f1037;
	add.s32 	%r392, %r392, 128;
	add.s32 	%r391, %r391, 4;
	add.s64 	%rd131, %rd131, 512;
	setp.eq.s32 	%p64, %r391, 0;
	@%p64 bra 	$L__BB0_49;
	bra.uni 	$L__BB0_48;
$L__BB0_49:
	shl.b64 	%rd106, %rd23, 2;
	add.s64 	%rd26, %rd3, %rd106;
	and.b32  	%r294, %r29, 3;
	setp.eq.s32 	%p65, %r294, 0;
	@%p65 bra 	$L__BB0_54;
	setp.eq.s32 	%p66, %r294, 1;
	@%p66 bra 	$L__BB0_52;
	mul.wide.u32 	%rd107, %r392, 4;
	add.s64 	%rd108, %rd26, %rd107;
	ld.global.u32 	%r295, [%rd108];
	cvt.rn.f32.s32 	%f1049, %r295;
	max.f32 	%f1050, %f1360, %f1049;
	sub.f32 	%f1051, %f1360, %f1050;
	fma.rn.f32 	%f1052, %f1051, 0f3BBB989D, 0f3F000000;
	cvt.sat.f32.f32 	%f1053, %f1052;
	mov.f32 	%f1054, 0f4B400001;
	mov.f32 	%f1055, 0f437C0000;
	fma.rm.f32 	%f1056, %f1053, %f1055, %f1054;
	add.f32 	%f1057, %f1056, 0fCB40007F;
	neg.f32 	%f1058, %f1057;
	fma.rn.f32 	%f1059, %f1051, 0f3FB8AA3B, %f1058;
	fma.rn.f32 	%f1060, %f1051, 0f32A57060, %f1059;
	mov.b32 	%r296, %f1056;
	shl.b32 	%r297, %r296, 23;
	mov.b32 	%f1061, %r297;
	ex2.approx.ftz.f32 	%f1062, %f1060;
	mul.f32 	%f1063, %f1062, %f1061;
	mul.f32 	%f1064, %f1361, %f1063;
	sub.f32 	%f1065, %f1049, %f1050;
	fma.rn.f32 	%f1066, %f1065, 0f3BBB989D, 0f3F000000;
	cvt.sat.f32.f32 	%f1067, %f1066;
	fma.rm.f32 	%f1068, %f1067, %f1055, %f1054;
	add.f32 	%f1069, %f1068, 0fCB40007F;
	neg.f32 	%f1070, %f1069;
	fma.rn.f32 	%f1071, %f1065, 0f3FB8AA3B, %f1070;
	fma.rn.f32 	%f1072, %f1065, 0f32A57060, %f1071;
	mov.b32 	%r298, %f1068;
	shl.b32 	%r299, %r298, 23;
	mov.b32 	%f1073, %r299;
	ex2.approx.ftz.f32 	%f1074, %f1072;
	fma.rn.f32 	%f1075, %f1074, %f1073, %f1064;
	ld.global.u32 	%r300, [%rd108+128];
	cvt.rn.f32.s32 	%f1076, %r300;
	max.f32 	%f1360, %f1050, %f1076;
	sub.f32 	%f1077, %f1050, %f1360;
	fma.rn.f32 	%f1078, %f1077, 0f3BBB989D, 0f3F000000;
	cvt.sat.f32.f32 	%f1079, %f1078;
	fma.rm.f32 	%f1080, %f1079, %f1055, %f1054;
	add.f32 	%f1081, %f1080, 0fCB40007F;
	neg.f32 	%f1082, %f1081;
	fma.rn.f32 	%f1083, %f1077, 0f3FB8AA3B, %f1082;
	fma.rn.f32 	%f1084, %f1077, 0f32A57060, %f1083;
	mov.b32 	%r301, %f1080;
	shl.b32 	%r302, %r301, 23;
	mov.b32 	%f1085, %r302;
	ex2.approx.ftz.f32 	%f1086, %f1084;
	mul.f32 	%f1087, %f1086, %f1085;
	mul.f32 	%f1088, %f1075, %f1087;
	sub.f32 	%f1089, %f1076, %f1360;
	fma.rn.f32 	%f1090, %f1089, 0f3BBB989D, 0f3F000000;
	cvt.sat.f32.f32 	%f1091, %f1090;
	fma.rm.f32 	%f1092, %f1091, %f1055, %f1054;
	add.f32 	%f1093, %f1092, 0fCB40007F;
	neg.f32 	%f1094, %f1093;
	fma.rn.f32 	%f1095, %f1089, 0f3FB8AA3B, %f1094;
	fma.rn.f32 	%f1096, %f1089, 0f32A57060, %f1095;
	mov.b32 	%r303, %f1092;
	shl.b32 	%r304, %r303, 23;
	mov.b32 	%f1097, %r304;
	ex2.approx.ftz.f32 	%f1098, %f1096;
	fma.rn.f32 	%f1361, %f1098, %f1097, %f1088;
	add.s32 	%r392, %r392, 64;
$L__BB0_52:
	and.b32  	%r305, %r28, 32;
	setp.ne.s32 	%p67, %r305, 0;
	@%p67 bra 	$L__BB0_54;
	mul.wide.u32 	%rd109, %r392, 4;
	add.s64 	%rd110, %rd26, %rd109;
	ld.global.u32 	%r306, [%rd110];
	cvt.rn.f32.s32 	%f1099, %r306;
	max.f32 	%f69, %f1360, %f1099;
	sub.f32 	%f1100, %f1360, %f69;
	fma.rn.f32 	%f1101, %f1100, 0f3BBB989D, 0f3F000000;
	cvt.sat.f32.f32 	%f1102, %f1101;
	mov.f32 	%f1103, 0f4B400001;
	mov.f32 	%f1104, 0f437C0000;
	fma.rm.f32 	%f1105, %f1102, %f1104, %f1103;
	add.f32 	%f1106, %f1105, 0fCB40007F;
	neg.f32 	%f1107, %f1106;
	fma.rn.f32 	%f1108, %f1100, 0f3FB8AA3B, %f1107;
	fma.rn.f32 	%f1109, %f1100, 0f32A57060, %f1108;
	mov.b32 	%r307, %f1105;
	shl.b32 	%r308, %r307, 23;
	mov.b32 	%f1110, %r308;
	ex2.approx.ftz.f32 	%f1111, %f1109;
	mul.f32 	%f1112, %f1111, %f1110;
	mul.f32 	%f1113, %f1361, %f1112;
	sub.f32 	%f1114, %f1099, %f69;
	fma.rn.f32 	%f1115, %f1114, 0f3BBB989D, 0f3F000000;
	cvt.sat.f32.f32 	%f1116, %f1115;
	fma.rm.f32 	%f1117, %f1116, %f1104, %f1103;
	add.f32 	%f1118, %f1117, 0fCB40007F;
	neg.f32 	%f1119, %f1118;
	fma.rn.f32 	%f1120, %f1114, 0f3FB8AA3B, %f1119;
	fma.rn.f32 	%f1121, %f1114, 0f32A57060, %f1120;
	mov.b32 	%r309, %f1117;
	shl.b32 	%r310, %r309, 23;
	mov.b32 	%f1122, %r310;
	ex2.approx.ftz.f32 	%f1123, %f1121;
	fma.rn.f32 	%f1361, %f1123, %f1122, %f1113;
	mov.f32 	%f1360, %f69;
$L__BB0_54:
	bar.warp.sync 	-1;
	mov.b32 	%r311, %f1360;
	shfl.sync.down.b32	%r312|%p68, %r311, 16, 31, -1;
	mov.b32 	%f1365, %r312;
	mov.b32 	%r313, %f1361;
	shfl.sync.down.b32	%r314|%p69, %r313, 16, 31, -1;
	mov.b32 	%f1364, %r314;
	setp.geu.f32 	%p70, %f1360, %f1365;
	@%p70 bra 	$L__BB0_56;
	sub.f32 	%f1137, %f1360, %f1365;
	fma.rn.f32 	%f1138, %f1137, 0f3BBB989D, 0f3F000000;
	cvt.sat.f32.f32 	%f1139, %f1138;
	mov.f32 	%f1140, 0f4B400001;
	mov.f32 	%f1141, 0f437C0000;
	fma.rm.f32 	%f1142, %f1139, %f1141, %f1140;
	add.f32 	%f1143, %f1142, 0fCB40007F;
	neg.f32 	%f1144, %f1143;
	fma.rn.f32 	%f1145, %f1137, 0f3FB8AA3B, %f1144;
	fma.rn.f32 	%f1146, %f1137, 0f32A57060, %f1145;
	mov.b32 	%r317, %f1142;
	shl.b32 	%r318, %r317, 23;
	mov.b32 	%f1147, %r318;
	ex2.approx.ftz.f32 	%f1148, %f1146;
	mul.f32 	%f1149, %f1148, %f1147;
	mul.f32 	%f1361, %f1361, %f1149;
	bra.uni 	$L__BB0_57;
$L__BB0_56:
	sub.f32 	%f1124, %f1365, %f1360;
	fma.rn.f32 	%f1125, %f1124, 0f3BBB989D, 0f3F000000;
	cvt.sat.f32.f32 	%f1126, %f1125;
	mov.f32 	%f1127, 0f4B400001;
	mov.f32 	%f1128, 0f437C0000;
	fma.rm.f32 	%f1129, %f1126, %f1128, %f1127;
	add.f32 	%f1130, %f1129, 0fCB40007F;
	neg.f32 	%f1131, %f1130;
	fma.rn.f32 	%f1132, %f1124, 0f3FB8AA3B, %f1131;
	fma.rn.f32 	%f1133, %f1124, 0f32A57060, %f1132;
	mov.b32 	%r315, %f1129;
	shl.b32 	%r316, %r315, 23;
	mov.b32 	%f1134, %r316;
	ex2.approx.ftz.f32 	%f1135, %f1133;
	mul.f32 	%f1136, %f1135, %f1134;
	mul.f32 	%f1364, %f1136, %f1364;
	mov.f32 	%f1365, %f1360;
$L__BB0_57:
	add.f32 	%f1366, %f1361, %f1364;
	bar.warp.sync 	-1;
	mov.b32 	%r319, %f1365;
	shfl.sync.down.b32	%r320|%p71, %r319, 8, 31, -1;
	mov.b32 	%f85, %r320;
	mov.b32 	%r321, %f1366;
	shfl.sync.down.b32	%r322|%p72, %r321, 8, 31, -1;
	mov.b32 	%f1367, %r322;
	setp.lt.f32 	%p73, %f1365, %f85;
	@%p73 bra 	$L__BB0_59;
	sub.f32 	%f1150, %f85, %f1365;
	fma.rn.f32 	%f1151, %f1150, 0f3BBB989D, 0f3F000000;
	cvt.sat.f32.f32 	%f1152, %f1151;
	mov.f32 	%f1153, 0f4B400001;
	mov.f32 	%f1154, 0f437C0000;
	fma.rm.f32 	%f1155, %f1152, %f1154, %f1153;
	add.f32 	%f1156, %f1155, 0fCB40007F;
	neg.f32 	%f1157, %f1156;
	fma.rn.f32 	%f1158, %f1150, 0f3FB8AA3B, %f1157;
	fma.rn.f32 	%f1159, %f1150, 0f32A57060, %f1158;
	mov.b32 	%r323, %f1155;
	shl.b32 	%r324, %r323, 23;
	mov.b32 	%f1160, %r324;
	ex2.approx.ftz.f32 	%f1161, %f1159;
	mul.f32 	%f1162, %f1161, %f1160;
	mul.f32 	%f1367, %f1162, %f1367;
	bra.uni 	$L__BB0_60;
$L__BB0_59:
	sub.f32 	%f1163, %f1365, %f85;
	fma.rn.f32 	%f1164, %f1163, 0f3BBB989D, 0f3F000000;
	cvt.sat.f32.f32 	%f1165, %f1164;
	mov.f32 	%f1166, 0f4B400001;
	mov.f32 	%f1167, 0f437C0000;
	fma.rm.f32 	%f1168, %f1165, %f1167, %f1166;
	add.f32 	%f1169, %f1168, 0fCB40007F;
	neg.f32 	%f1170, %f1169;
	fma.rn.f32 	%f1171, %f1163, 0f3FB8AA3B, %f1170;
	fma.rn.f32 	%f1172, %f1163, 0f32A57060, %f1171;
	mov.b32 	%r325, %f1168;
	shl.b32 	%r326, %r325, 23;
	mov.b32 	%f1173, %r326;
	ex2.approx.ftz.f32 	%f1174, %f1172;
	mul.f32 	%f1175, %f1174, %f1173;
	mul.f32 	%f1366, %f1366, %f1175;
	mov.f32 	%f1365, %f85;
$L__BB0_60:
	add.f32 	%f1369, %f1366, %f1367;
	bar.warp.sync 	-1;
	mov.b32 	%r327, %f1365;
	shfl.sync.down.b32	%r328|%p74, %r327, 4, 31, -1;
	mov.b32 	%f93, %r328;
	mov.b32 	%r329, %f1369;
	shfl.sync.down.b32	%r330|%p75, %r329, 4, 31, -1;
	mov.b32 	%f1370, %r330;
	setp.lt.f32 	%p76, %f1365, %f93;
	@%p76 bra 	$L__BB0_62;
	sub.f32 	%f1176, %f93, %f1365;
	fma.rn.f32 	%f1177, %f1176, 0f3BBB989D, 0f3F000000;
	cvt.sat.f32.f32 	%f1178, %f1177;
	mov.f32 	%f1179, 0f4B400001;
	mov.f32 	%f1180, 0f437C0000;
	fma.rm.f32 	%f1181, %f1178, %f1180, %f1179;
	add.f32 	%f1182, %f1181, 0fCB40007F;
	neg.f32 	%f1183, %f1182;
	fma.rn.f32 	%f1184, %f1176, 0f3FB8AA3B, %f1183;
	fma.rn.f32 	%f1185, %f1176, 0f32A57060, %f1184;
	mov.b32 	%r331, %f1181;
	shl.b32 	%r332, %r331, 23;
	mov.b32 	%f1186, %r332;
	ex2.approx.ftz.f32 	%f1187, %f1185;
	mul.f32 	%f1188, %f1187, %f1186;
	mul.f32 	%f1370, %f1188, %f1370;
	bra.uni 	$L__BB0_63;
$L__BB0_62:
	sub.f32 	%f1189, %f1365, %f93;
	fma.rn.f32 	%f1190, %f1189, 0f3BBB989D, 0f3F000000;
	cvt.sat.f32.f32 	%f1191, %f1190;
	mov.f32 	%f1192, 0f4B400001;
	mov.f32 	%f1193, 0f437C0000;
	fma.rm.f32 	%f1194, %f1191, %f1193, %f1192;
	add.f32 	%f1195, %f1194, 0fCB40007F;
	neg.f32 	%f1196, %f1195;
	fma.rn.f32 	%f1197, %f1189, 0f3FB8AA3B, %f1196;
	fma.rn.f32 	%f1198, %f1189, 0f32A57060, %f1197;
	mov.b32 	%r333, %f1194;
	shl.b32 	%r334, %r333, 23;
	mov.b32 	%f1199, %r334;
	ex2.approx.ftz.f32 	%f1200, %f1198;
	mul.f32 	%f1201, %f1200, %f1199;
	mul.f32 	%f1369, %f1369, %f1201;
	mov.f32 	%f1365, %f93;
$L__BB0_63:
	add.f32 	%f1372, %f1369, %f1370;
	bar.warp.sync 	-1;
	mov.b32 	%r335, %f1365;
	shfl.sync.down.b32	%r336|%p77, %r335, 2, 31, -1;
	mov.b32 	%f101, %r336;
	mov.b32 	%r337, %f1372;
	shfl.sync.down.b32	%r338|%p78, %r337, 2, 31, -1;
	mov.b32 	%f1373, %r338;
	setp.lt.f32 	%p79, %f1365, %f101;
	@%p79 bra 	$L__BB0_65;
	sub.f32 	%f1202, %f101, %f1365;
	fma.rn.f32 	%f1203, %f1202, 0f3BBB989D, 0f3F000000;
	cvt.sat.f32.f32 	%f1204, %f1203;
	mov.f32 	%f1205, 0f4B400001;
	mov.f32 	%f1206, 0f437C0000;
	fma.rm.f32 	%f1207, %f1204, %f1206, %f1205;
	add.f32 	%f1208, %f1207, 0fCB40007F;
	neg.f32 	%f1209, %f1208;
	fma.rn.f32 	%f1210, %f1202, 0f3FB8AA3B, %f1209;
	fma.rn.f32 	%f1211, %f1202, 0f32A57060, %f1210;
	mov.b32 	%r339, %f1207;
	shl.b32 	%r340, %r339, 23;
	mov.b32 	%f1212, %r340;
	ex2.approx.ftz.f32 	%f1213, %f1211;
	mul.f32 	%f1214, %f1213, %f1212;
	mul.f32 	%f1373, %f1214, %f1373;
	bra.uni 	$L__BB0_66;
$L__BB0_65:
	sub.f32 	%f1215, %f1365, %f101;
	fma.rn.f32 	%f1216, %f1215, 0f3BBB989D, 0f3F000000;
	cvt.sat.f32.f32 	%f1217, %f1216;
	mov.f32 	%f1218, 0f4B400001;
	mov.f32 	%f1219, 0f437C0000;
	fma.rm.f32 	%f1220, %f1217, %f1219, %f1218;
	add.f32 	%f1221, %f1220, 0fCB40007F;
	neg.f32 	%f1222, %f1221;
	fma.rn.f32 	%f1223, %f1215, 0f3FB8AA3B, %f1222;
	fma.rn.f32 	%f1224, %f1215, 0f32A57060, %f1223;
	mov.b32 	%r341, %f1220;
	shl.b32 	%r342, %r341, 23;
	mov.b32 	%f1225, %r342;
	ex2.approx.ftz.f32 	%f1226, %f1224;
	mul.f32 	%f1227, %f1226, %f1225;
	mul.f32 	%f1372, %f1372, %f1227;
	mov.f32 	%f1365, %f101;
$L__BB0_66:
	add.f32 	%f1374, %f1372, %f1373;
	bar.warp.sync 	-1;
	mov.b32 	%r393, %f1365;
	shfl.sync.down.b32	%r39|%p80, %r393, 1, 31, -1;
	mov.b32 	%f109, %r39;
	mov.b32 	%r343, %f1374;
	shfl.sync.down.b32	%r344|%p81, %r343, 1, 31, -1;
	mov.b32 	%f1375, %r344;
	setp.lt.f32 	%p82, %f1365, %f109;
	@%p82 bra 	$L__BB0_68;
	sub.f32 	%f1228, %f109, %f1365;
	fma.rn.f32 	%f1229, %f1228, 0f3BBB989D, 0f3F000000;
	cvt.sat.f32.f32 	%f1230, %f1229;
	mov.f32 	%f1231, 0f4B400001;
	mov.f32 	%f1232, 0f437C0000;
	fma.rm.f32 	%f1233, %f1230, %f1232, %f1231;
	add.f32 	%f1234, %f1233, 0fCB40007F;
	neg.f32 	%f1235, %f1234;
	fma.rn.f32 	%f1236, %f1228, 0f3FB8AA3B, %f1235;
	fma.rn.f32 	%f1237, %f1228, 0f32A57060, %f1236;
	mov.b32 	%r345, %f1233;
	shl.b32 	%r346, %r345, 23;
	mov.b32 	%f1238, %r346;
	ex2.approx.ftz.f32 	%f1239, %f1237;
	mul.f32 	%f1240, %f1239, %f1238;
	mul.f32 	%f1375, %f1240, %f1375;
	bra.uni 	$L__BB0_69;
$L__BB0_68:
	sub.f32 	%f1241, %f1365, %f109;
	fma.rn.f32 	%f1242, %f1241, 0f3BBB989D, 0f3F000000;
	cvt.sat.f32.f32 	%f1243, %f1242;
	mov.f32 	%f1244, 0f4B400001;
	mov.f32 	%f1245, 0f437C0000;
	fma.rm.f32 	%f1246, %f1243, %f1245, %f1244;
	add.f32 	%f1247, %f1246, 0fCB40007F;
	neg.f32 	%f1248, %f1247;
	fma.rn.f32 	%f1249, %f1241, 0f3FB8AA3B, %f1248;
	fma.rn.f32 	%f1250, %f1241, 0f32A57060, %f1249;
	mov.b32 	%r347, %f1246;
	shl.b32 	%r348, %r347, 23;
	mov.b32 	%f1251, %r348;
	ex2.approx.ftz.f32 	%f1252, %f1250;
	mul.f32 	%f1253, %f1252, %f1251;
	mul.f32 	%f1374, %f1374, %f1253;
	mov.u32 	%r393, %r39;
$L__BB0_69:
	setp.ge.s32 	%p83, %r395, %r67;
	add.f32 	%f1254, %f1374, %f1375;
	shfl.sync.idx.b32	%r349|%p84, %r393, 0, 31, -1;
	mov.b32 	%f115, %r349;
	mov.b32 	%r350, %f1254;
	shfl.sync.idx.b32	%r351|%p85, %r350, 0, 31, -1;
	mov.b32 	%f116, %r351;
	@%p83 bra 	$L__BB0_96;
	not.b32 	%r352, %r395;
	add.s32 	%r41, %r67, %r352;
	and.b32  	%r353, %r41, 96;
	setp.eq.s32 	%p86, %r353, 96;
	@%p86 bra 	$L__BB0_73;
	shr.u32 	%r354, %r41, 5;
	add.s32 	%r355, %r354, 1;
	and.b32  	%r356, %r355, 3;
	cvt.u64.u32 	%rd111, %r1;
	and.b64  	%rd112, %rd111, 31;
	add.s64 	%rd113, %rd23, %rd112;
	shl.b64 	%rd114, %rd113, 2;
	add.s64 	%rd133, %rd2, %rd114;
	shl.b64 	%rd115, %rd23, 2;
	and.b32  	%r357, %r1, 31;
	mul.wide.u32 	%rd116, %r357, 4;
	add.s64 	%rd117, %rd115, %rd116;
	add.s64 	%rd132, %rd3, %rd117;
	neg.s32 	%r394, %r356;
	shl.b32 	%r358, %r355, 5;
	and.b32  	%r359, %r358, 96;
	or.b32  	%r395, %r359, %r395;
$L__BB0_72:
	.pragma "nounroll";
	ld.global.u32 	%r360, [%rd132];
	cvt.rn.f32.s32 	%f1255, %r360;
	sub.f32 	%f1256, %f1255, %f115;
	fma.rn.f32 	%f1257, %f1256, 0f3BBB989D, 0f3F000000;
	cvt.sat.f32.f32 	%f1258, %f1257;
	mov.f32 	%f1259, 0f4B400001;
	mov.f32 	%f1260, 0f437C0000;
	fma.rm.f32 	%f1261, %f1258, %f1260, %f1259;
	add.f32 	%f1262, %f1261, 0fCB40007F;
	neg.f32 	%f1263, %f1262;
	fma.rn.f32 	%f1264, %f1256, 0f3FB8AA3B, %f1263;
	fma.rn.f32 	%f1265, %f1256, 0f32A57060, %f1264;
	mov.b32 	%r361, %f1261;
	shl.b32 	%r362, %r361, 23;
	mov.b32 	%f1266, %r362;
	ex2.approx.ftz.f32 	%f1267, %f1265;
	mul.f32 	%f1268, %f1267, %f1266;
	div.rn.f32 	%f1269, %f1268, %f116;
	cvt.rzi.s32.f32 	%r363, %f1269;
	st.global.u32 	[%rd133], %r363;
	add.s64 	%rd133, %rd133, 128;
	add.s64 	%rd132, %rd132, 128;
	add.s32 	%r394, %r394, 1;
	setp.ne.s32 	%p87, %r394, 0;
	@%p87 bra 	$L__BB0_72;
$L__BB0_73:
	setp.lt.u32 	%p88, %r41, 96;
	@%p88 bra 	$L__BB0_96;
	shl.b64 	%rd118, %rd23, 2;
	cvt.u64.u32 	%rd119, %r395;
	mul.wide.u32 	%rd120, %r395, 4;
	add.s64 	%rd121, %rd118, %rd120;
	add.s64 	%rd122, %rd121, %rd3;
	add.s64 	%rd135, %rd122, 256;
	add.s64 	%rd123, %rd23, %rd119;
	shl.b64 	%rd124, %rd123, 2;
	add.s64 	%rd125, %rd124, %rd2;
	add.s64 	%rd134, %rd125, 256;
$L__BB0_75:
	ld.global.u32 	%r364, [%rd135+-256];
	cvt.rn.f32.s32 	%f1270, %r364;
	sub.f32 	%f1271, %f1270, %f115;
	fma.rn.f32 	%f1272, %f1271, 0f3BBB989D, 0f3F000000;
	cvt.sat.f32.f32 	%f1273, %f1272;
	mov.f32 	%f1274, 0f4B400001;
	mov.f32 	%f1275, 0f437C0000;
	fma.rm.f32 	%f1276, %f1273, %f1275, %f1274;
	add.f32 	%f1277, %f1276, 0fCB40007F;
	neg.f32 	%f1278, %f1277;
	fma.rn.f32 	%f1279, %f1271, 0f3FB8AA3B, %f1278;
	fma.rn.f32 	%f1280, %f1271, 0f32A57060, %f1279;
	mov.b32 	%r365, %f1276;
	shl.b32 	%r366, %r365, 23;
	mov.b32 	%f1281, %r366;
	ex2.approx.ftz.f32 	%f1282, %f1280;
	mul.f32 	%f1283, %f1282, %f1281;
	div.rn.f32 	%f1284, %f1283, %f116;
	cvt.rzi.s32.f32 	%r367, %f1284;
	st.global.u32 	[%rd134+-256], %r367;
	ld.global.u32 	%r368, [%rd135+-128];
	cvt.rn.f32.s32 	%f1285, %r368;
	sub.f32 	%f1286, %f1285, %f115;
	fma.rn.f32 	%f1287, %f1286, 0f3BBB989D, 0f3F000000;
	cvt.sat.f32.f32 	%f1288, %f1287;
	fma.rm.f32 	%f1289, %f1288, %f1275, %f1274;
	add.f32 	%f1290, %f1289, 0fCB40007F;
	neg.f32 	%f1291, %f1290;
	fma.rn.f32 	%f1292, %f1286, 0f3FB8AA3B, %f1291;
	fma.rn.f32 	%f1293, %f1286, 0f32A57060, %f1292;
	mov.b32 	%r369, %f1289;
	shl.b32 	%r370, %r369, 23;
	mov.b32 	%f1294, %r370;
	ex2.approx.ftz.f32 	%f1295, %f1293;
	mul.f32 	%f1296, %f1295, %f1294;
	div.rn.f32 	%f1297, %f1296, %f116;
	cvt.rzi.s32.f32 	%r371, %f1297;
	st.global.u32 	[%rd134+-128], %r371;
	ld.global.u32 	%r372, [%rd135];
	cvt.rn.f32.s32 	%f1298, %r372;
	sub.f32 	%f1299, %f1298, %f115;
	fma.rn.f32 	%f1300, %f1299, 0f3BBB989D, 0f3F000000;
	cvt.sat.f32.f32 	%f1301, %f1300;
	fma.rm.f32 	%f1302, %f1301, %f1275, %f1274;
	add.f32 	%f1303, %f1302, 0fCB40007F;
	neg.f32 	%f1304, %f1303;
	fma.rn.f32 	%f1305, %f1299, 0f3FB8AA3B, %f1304;
	fma.rn.f32 	%f1306, %f1299, 0f32A57060, %f1305;
	mov.b32 	%r373, %f1302;
	shl.b32 	%r374, %r373, 23;
	mov.b32 	%f1307, %r374;
	ex2.approx.ftz.f32 	%f1308, %f1306;
	mul.f32 	%f1309, %f1308, %f1307;
	div.rn.f32 	%f1310, %f1309, %f116;
	cvt.rzi.s32.f32 	%r375, %f1310;
	st.global.u32 	[%rd134], %r375;
	ld.global.u32 	%r376, [%rd135+128];
	cvt.rn.f32.s32 	%f1311, %r376;
	sub.f32 	%f1312, %f1311, %f115;
	fma.rn.f32 	%f1313, %f1312, 0f3BBB989D, 0f3F000000;
	cvt.sat.f32.f32 	%f1314, %f1313;
	fma.rm.f32 	%f1315, %f1314, %f1275, %f1274;
	add.f32 	%f1316, %f1315, 0fCB40007F;
	neg.f32 	%f1317, %f1316;
	fma.rn.f32 	%f1318, %f1312, 0f3FB8AA3B, %f1317;
	fma.rn.f32 	%f1319, %f1312, 0f32A57060, %f1318;
	mov.b32 	%r377, %f1315;
	shl.b32 	%r378, %r377, 23;
	mov.b32 	%f1320, %r378;
	ex2.approx.ftz.f32 	%f1321, %f1319;
	mul.f32 	%f1322, %f1321, %f1320;
	div.rn.f32 	%f1323, %f1322, %f116;
	cvt.rzi.s32.f32 	%r379, %f1323;
	st.global.u32 	[%rd134+128], %r379;
	add.s32 	%r395, %r395, 128;
	add.s64 	%rd135, %rd135, 512;
	add.s64 	%rd134, %rd134, 512;
	setp.lt.s32 	%p89, %r395, %r67;
	@%p89 bra 	$L__BB0_75;
	bra.uni 	$L__BB0_96;
$L__BB0_76:
	sub.f32 	%f741, %f1391, %f1386;
	fma.rn.f32 	%f742, %f741, 0f3BBB989D, 0f3F000000;
	cvt.sat.f32.f32 	%f743, %f742;
	mov.f32 	%f744, 0f4B400001;
	mov.f32 	%f745, 0f437C0000;
	fma.rm.f32 	%f746, %f743, %f745, %f744;
	add.f32 	%f747, %f746, 0fCB40007F;
	neg.f32 	%f748, %f747;
	fma.rn.f32 	%f749, %f741, 0f3FB8AA3B, %f748;
	fma.rn.f32 	%f750, %f741, 0f32A57060, %f749;
	mov.b32 	%r215, %f746;
	shl.b32 	%r216, %r215, 23;
	mov.b32 	%f751, %r216;
	ex2.approx.ftz.f32 	%f752, %f750;
	mul.f32 	%f753, %f752, %f751;
	mul.f32 	%f1390, %f753, %f1390;
	mov.f32 	%f1391, %f1386;
$L__BB0_77:
	add.f32 	%f1392, %f1387, %f1390;
	bar.warp.sync 	-1;
	mov.b32 	%r219, %f1391;
	shfl.sync.down.b32	%r220|%p43, %r219, 8, 31, -1;
	mov.b32 	%f143, %r220;
	mov.b32 	%r221, %f1392;
	shfl.sync.down.b32	%r222|%p44, %r221, 8, 31, -1;
	mov.b32 	%f1393, %r222;
	setp.lt.f32 	%p45, %f1391, %f143;
	@%p45 bra 	$L__BB0_79;
	sub.f32 	%f767, %f143, %f1391;
	fma.rn.f32 	%f768, %f767, 0f3BBB989D, 0f3F000000;
	cvt.sat.f32.f32 	%f769, %f768;
	mov.f32 	%f770, 0f4B400001;
	mov.f32 	%f771, 0f437C0000;
	fma.rm.f32 	%f772, %f769, %f771, %f770;
	add.f32 	%f773, %f772, 0fCB40007F;
	neg.f32 	%f774, %f773;
	fma.rn.f32 	%f775, %f767, 0f3FB8AA3B, %f774;
	fma.rn.f32 	%f776, %f767, 0f32A57060, %f775;
	mov.b32 	%r223, %f772;
	shl.b32 	%r224, %r223, 23;
	mov.b32 	%f777, %r224;
	ex2.approx.ftz.f32 	%f778, %f776;
	mul.f32 	%f779, %f778, %f777;
	mul.f32 	%f1393, %f779, %f1393;
	bra.uni 	$L__BB0_80;
$L__BB0_79:
	sub.f32 	%f780, %f1391, %f143;
	fma.rn.f32 	%f781, %f780, 0f3BBB989D, 0f3F000000;
	cvt.sat.f32.f32 	%f782, %f781;
	mov.f32 	%f783, 0f4B400001;
	mov.f32 	%f784, 0f437C0000;
	fma.rm.f32 	%f785, %f782, %f784, %f783;
	add.f32 	%f786, %f785, 0fCB40007F;
	neg.f32 	%f787, %f786;
	fma.rn.f32 	%f788, %f780, 0f3FB8AA3B, %f787;
	fma.rn.f32 	%f789, %f780, 0f32A57060, %f788;
	mov.b32 	%r225, %f785;
	shl.b32 	%r226, %r225, 23;
	mov.b32 	%f790, %r226;
	ex2.approx.ftz.f32 	%f791, %f789;
	mul.f32 	%f792, %f791, %f790;
	mul.f32 	%f1392, %f1392, %f792;
	mov.f32 	%f1391, %f143;
$L__BB0_80:
	add.f32 	%f1395, %f1392, %f1393;
	bar.warp.sync 	-1;
	mov.b32 	%r227, %f1391;
	shfl.sync.down.b32	%r228|%p46, %r227, 4, 31, -1;
	mov.b32 	%f151, %r228;
	mov.b32 	%r229, %f1395;
	shfl.sync.down.b32	%r230|%p47, %r229, 4, 31, -1;
	mov.b32 	%f1396, %r230;
	setp.lt.f32 	%p48, %f1391, %f151;
	@%p48 bra 	$L__BB0_82;
	sub.f32 	%f793, %f151, %f1391;
	fma.rn.f32 	%f794, %f793, 0f3BBB989D, 0f3F000000;
	cvt.sat.f32.f32 	%f795, %f794;
	mov.f32 	%f796, 0f4B400001;
	mov.f32 	%f797, 0f437C0000;
	fma.rm.f32 	%f798, %f795, %f797, %f796;
	add.f32 	%f799, %f798, 0fCB40007F;
	neg.f32 	%f800, %f799;
	fma.rn.f32 	%f801, %f793, 0f3FB8AA3B, %f800;
	fma.rn.f32 	%f802, %f793, 0f32A57060, %f801;
	mov.b32 	%r231, %f798;
	shl.b32 	%r232, %r231, 23;
	mov.b32 	%f803, %r232;
	ex2.approx.ftz.f32 	%f804, %f802;
	mul.f32 	%f805, %f804, %f803;
	mul.f32 	%f1396, %f805, %f1396;
	bra.uni 	$L__BB0_83;
$L__BB0_82:
	sub.f32 	%f806, %f1391, %f151;
	fma.rn.f32 	%f807, %f806, 0f3BBB989D, 0f3F000000;
	cvt.sat.f32.f32 	%f808, %f807;
	mov.f32 	%f809, 0f4B400001;
	mov.f32 	%f810, 0f437C0000;
	fma.rm.f32 	%f811, %f808, %f810, %f809;
	add.f32 	%f812, %f811, 0fCB40007F;
	neg.f32 	%f813, %f812;
	fma.rn.f32 	%f814, %f806, 0f3FB8AA3B, %f813;
	fma.rn.f32 	%f815, %f806, 0f32A57060, %f814;
	mov.b32 	%r233, %f811;
	shl.b32 	%r234, %r233, 23;
	mov.b32 	%f816, %r234;
	ex2.approx.ftz.f32 	%f817, %f815;
	mul.f32 	%f818, %f817, %f816;
	mul.f32 	%f1395, %f1395, %f818;
	mov.f32 	%f1391, %f151;
$L__BB0_83:
	add.f32 	%f1398, %f1395, %f1396;
	bar.warp.sync 	-1;
	mov.b32 	%r235, %f1391;
	shfl.sync.down.b32	%r236|%p49, %r235, 2, 31, -1;
	mov.b32 	%f159, %r236;
	mov.b32 	%r237, %f1398;
	shfl.sync.down.b32	%r238|%p50, %r237, 2, 31, -1;
	mov.b32 	%f1399, %r238;
	setp.lt.f32 	%p51, %f1391, %f159;
	@%p51 bra 	$L__BB0_85;
	sub.f32 	%f819, %f159, %f1391;
	fma.rn.f32 	%f820, %f819, 0f3BBB989D, 0f3F000000;
	cvt.sat.f32.f32 	%f821, %f820;
	mov.f32 	%f822, 0f4B400001;
	mov.f32 	%f823, 0f437C0000;
	fma.rm.f32 	%f824, %f821, %f823, %f822;
	add.f32 	%f825, %f824, 0fCB40007F;
	neg.f32 	%f826, %f825;
	fma.rn.f32 	%f827, %f819, 0f3FB8AA3B, %f826;
	fma.rn.f32 	%f828, %f819, 0f32A57060, %f827;
	mov.b32 	%r239, %f824;
	shl.b32 	%r240, %r239, 23;
	mov.b32 	%f829, %r240;
	ex2.approx.ftz.f32 	%f830, %f828;
	mul.f32 	%f831, %f830, %f829;
	mul.f32 	%f1399, %f831, %f1399;
	bra.uni 	$L__BB0_86;
$L__BB0_85:
	sub.f32 	%f832, %f1391, %f159;
	fma.rn.f32 	%f833, %f832, 0f3BBB989D, 0f3F000000;
	cvt.sat.f32.f32 	%f834, %f833;
	mov.f32 	%f835, 0f4B400001;
	mov.f32 	%f836, 0f437C0000;
	fma.rm.f32 	%f837, %f834, %f836, %f835;
	add.f32 	%f838, %f837, 0fCB40007F;
	neg.f32 	%f839, %f838;
	fma.rn.f32 	%f840, %f832, 0f3FB8AA3B, %f839;
	fma.rn.f32 	%f841, %f832, 0f32A57060, %f840;
	mov.b32 	%r241, %f837;
	shl.b32 	%r242, %r241, 23;
	mov.b32 	%f842, %r242;
	ex2.approx.ftz.f32 	%f843, %f841;
	mul.f32 	%f844, %f843, %f842;
	mul.f32 	%f1398, %f1398, %f844;
	mov.f32 	%f1391, %f159;
$L__BB0_86:
	add.f32 	%f1400, %f1398, %f1399;
	bar.warp.sync 	-1;
	mov.b32 	%r401, %f1391;
	shfl.sync.down.b32	%r57|%p52, %r401, 1, 31, -1;
	mov.b32 	%f167, %r57;
	mov.b32 	%r243, %f1400;
	shfl.sync.down.b32	%r244|%p53, %r243, 1, 31, -1;
	mov.b32 	%f1401, %r244;
	setp.lt.f32 	%p54, %f1391, %f167;
	@%p54 bra 	$L__BB0_88;
	sub.f32 	%f845, %f167, %f1391;
	fma.rn.f32 	%f846, %f845, 0f3BBB989D, 0f3F000000;
	cvt.sat.f32.f32 	%f847, %f846;
	mov.f32 	%f848, 0f4B400001;
	mov.f32 	%f849, 0f437C0000;
	fma.rm.f32 	%f850, %f847, %f849, %f848;
	add.f32 	%f851, %f850, 0fCB40007F;
	neg.f32 	%f852, %f851;
	fma.rn.f32 	%f853, %f845, 0f3FB8AA3B, %f852;
	fma.rn.f32 	%f854, %f845, 0f32A57060, %f853;
	mov.b32 	%r245, %f850;
	shl.b32 	%r246, %r245, 23;
	mov.b32 	%f855, %r246;
	ex2.approx.ftz.f32 	%f856, %f854;
	mul.f32 	%f857, %f856, %f855;
	mul.f32 	%f1401, %f857, %f1401;
	bra.uni 	$L__BB0_89;
$L__BB0_88:
	sub.f32 	%f858, %f1391, %f167;
	fma.rn.f32 	%f859, %f858, 0f3BBB989D, 0f3F000000;
	cvt.sat.f32.f32 	%f860, %f859;
	mov.f32 	%f861, 0f4B400001;
	mov.f32 	%f862, 0f437C0000;
	fma.rm.f32 	%f863, %f860, %f862, %f861;
	add.f32 	%f864, %f863, 0fCB40007F;
	neg.f32 	%f865, %f864;
	fma.rn.f32 	%f866, %f858, 0f3FB8AA3B, %f865;
	fma.rn.f32 	%f867, %f858, 0f32A57060, %f866;
	mov.b32 	%r247, %f863;
	shl.b32 	%r248, %r247, 23;
	mov.b32 	%f868, %r248;
	ex2.approx.ftz.f32 	%f869, %f867;
	mul.f32 	%f870, %f869, %f868;
	mul.f32 	%f1400, %f1400, %f870;
	mov.u32 	%r401, %r57;
$L__BB0_89:
	setp.ge.s32 	%p55, %r395, %r67;
	add.f32 	%f871, %f1400, %f1401;
	shfl.sync.idx.b32	%r249|%p56, %r401, 0, 31, -1;
	mov.b32 	%f173, %r249;
	mov.b32 	%r250, %f871;
	shfl.sync.idx.b32	%r251|%p57, %r250, 0, 31, -1;
	mov.b32 	%f174, %r251;
	@%p55 bra 	$L__BB0_96;
	not.b32 	%r252, %r395;
	add.s32 	%r59, %r67, %r252;
	and.b32  	%r253, %r59, 96;
	setp.eq.s32 	%p58, %r253, 96;
	@%p58 bra 	$L__BB0_93;
	shr.u32 	%r254, %r59, 5;
	add.s32 	%r255, %r254, 1;
	and.b32  	%r256, %r255, 3;
	cvt.u64.u32 	%rd87, %r1;
	and.b64  	%rd88, %rd87, 31;
	add.s64 	%rd89, %rd23, %rd88;
	shl.b64 	%rd90, %rd89, 2;
	add.s64 	%rd138, %rd4, %rd90;
	shl.b64 	%rd91, %rd23, 2;
	and.b32  	%r257, %r1, 31;
	mul.wide.u32 	%rd92, %r257, 4;
	add.s64 	%rd93, %rd91, %rd92;
	add.s64 	%rd137, %rd5, %rd93;
	neg.s32 	%r402, %r256;
	shl.b32 	%r258, %r255, 5;
	and.b32  	%r259, %r258, 96;
	or.b32  	%r395, %r259, %r395;
$L__BB0_92:
	.pragma "nounroll";
	ld.global.f32 	%f872, [%rd137];
	sub.f32 	%f873, %f872, %f173;
	fma.rn.f32 	%f874, %f873, 0f3BBB989D, 0f3F000000;
	cvt.sat.f32.f32 	%f875, %f874;
	mov.f32 	%f876, 0f4B400001;
	mov.f32 	%f877, 0f437C0000;
	fma.rm.f32 	%f878, %f875, %f877, %f876;
	add.f32 	%f879, %f878, 0fCB40007F;
	neg.f32 	%f880, %f879;
	fma.rn.f32 	%f881, %f873, 0f3FB8AA3B, %f880;
	fma.rn.f32 	%f882, %f873, 0f32A57060, %f881;
	mov.b32 	%r260, %f878;
	shl.b32 	%r261, %r260, 23;
	mov.b32 	%f883, %r261;
	ex2.approx.ftz.f32 	%f884, %f882;
	mul.f32 	%f885, %f884, %f883;
	div.rn.f32 	%f886, %f885, %f174;
	st.global.f32 	[%rd138], %f886;
	add.s64 	%rd138, %rd138, 128;
	add.s64 	%rd137, %rd137, 128;
	add.s32 	%r402, %r402, 1;
	setp.ne.s32 	%p59, %r402, 0;
	@%p59 bra 	$L__BB0_92;
$L__BB0_93:
	setp.lt.u32 	%p60, %r59, 96;
	@%p60 bra 	$L__BB0_96;
	shl.b64 	%rd94, %rd23, 2;
	cvt.u64.u32 	%rd95, %r395;
	mul.wide.u32 	%rd96, %r395, 4;
	add.s64 	%rd97, %rd94, %rd96;
	add.s64 	%rd98, %rd97, %rd5;
	add.s64 	%rd140, %rd98, 256;
	add.s64 	%rd99, %rd23, %rd95;
	shl.b64 	%rd100, %rd99, 2;
	add.s64 	%rd101, %rd100, %rd4;
	add.s64 	%rd139, %rd101, 256;
$L__BB0_95:
	ld.global.f32 	%f887, [%rd140+-256];
	sub.f32 	%f888, %f887, %f173;
	fma.rn.f32 	%f889, %f888, 0f3BBB989D, 0f3F000000;
	cvt.sat.f32.f32 	%f890, %f889;
	mov.f32 	%f891, 0f4B400001;
	mov.f32 	%f892, 0f437C0000;
	fma.rm.f32 	%f893, %f890, %f892, %f891;
	add.f32 	%f894, %f893, 0fCB40007F;
	neg.f32 	%f895, %f894;
	fma.rn.f32 	%f896, %f888, 0f3FB8AA3B, %f895;
	fma.rn.f32 	%f897, %f888, 0f32A57060, %f896;
	mov.b32 	%r262, %f893;
	shl.b32 	%r263, %r262, 23;
	mov.b32 	%f898, %r263;
	ex2.approx.ftz.f32 	%f899, %f897;
	mul.f32 	%f900, %f899, %f898;
	div.rn.f32 	%f901, %f900, %f174;
	st.global.f32 	[%rd139+-256], %f901;
	ld.global.f32 	%f902, [%rd140+-128];
	sub.f32 	%f903, %f902, %f173;
	fma.rn.f32 	%f904, %f903, 0f3BBB989D, 0f3F000000;
	cvt.sat.f32.f32 	%f905, %f904;
	fma.rm.f32 	%f906, %f905, %f892, %f891;
	add.f32 	%f907, %f906, 0fCB40007F;
	neg.f32 	%f908, %f907;
	fma.rn.f32 	%f909, %f903, 0f3FB8AA3B, %f908;
	fma.rn.f32 	%f910, %f903, 0f32A57060, %f909;
	mov.b32 	%r264, %f906;
	shl.b32 	%r265, %r264, 23;
	mov.b32 	%f911, %r265;
	ex2.approx.ftz.f32 	%f912, %f910;
	mul.f32 	%f913, %f912, %f911;
	div.rn.f32 	%f914, %f913, %f174;
	st.global.f32 	[%rd139+-128], %f914;
	ld.global.f32 	%f915, [%rd140];
	sub.f32 	%f916, %f915, %f173;
	fma.rn.f32 	%f917, %f916, 0f3BBB989D, 0f3F000000;
	cvt.sat.f32.f32 	%f918, %f917;
	fma.rm.f32 	%f919, %f918, %f892, %f891;
	add.f32 	%f920, %f919, 0fCB40007F;
	neg.f32 	%f921, %f920;
	fma.rn.f32 	%f922, %f916, 0f3FB8AA3B, %f921;
	fma.rn.f32 	%f923, %f916, 0f32A57060, %f922;
	mov.b32 	%r266, %f919;
	shl.b32 	%r267, %r266, 23;
	mov.b32 	%f924, %r267;
	ex2.approx.ftz.f32 	%f925, %f923;
	mul.f32 	%f926, %f925, %f924;
	div.rn.f32 	%f927, %f926, %f174;
	st.global.f32 	[%rd139], %f927;
	ld.global.f32 	%f928, [%rd140+128];
	sub.f32 	%f929, %f928, %f173;
	fma.rn.f32 	%f930, %f929, 0f3BBB989D, 0f3F000000;
	cvt.sat.f32.f32 	%f931, %f930;
	fma.rm.f32 	%f932, %f931, %f892, %f891;
	add.f32 	%f933, %f932, 0fCB40007F;
	neg.f32 	%f934, %f933;
	fma.rn.f32 	%f935, %f929, 0f3FB8AA3B, %f934;
	fma.rn.f32 	%f936, %f929, 0f32A57060, %f935;
	mov.b32 	%r268, %f932;
	shl.b32 	%r269, %r268, 23;
	mov.b32 	%f937, %r269;
	ex2.approx.ftz.f32 	%f938, %f936;
	mul.f32 	%f939, %f938, %f937;
	div.rn.f32 	%f940, %f939, %f174;
	st.global.f32 	[%rd139+128], %f940;
	add.s32 	%r395, %r395, 128;
	add.s64 	%rd140, %rd140, 512;
	add.s64 	%rd139, %rd139, 512;
	setp.lt.s32 	%p61, %r395, %r67;
	@%p61 bra 	$L__BB0_95;
$L__BB0_96:
	ret;

}


// ===== COMPILED SASS (sm_100) =====

	.target	sm_100

	.elftype	@"ET_EXEC"


//--------------------- .note.nv.tkinfo           --------------------------
	.section	.note.nv.tkinfo,"",@"SHT_NOTE"
	.sectionflags	@"SHF_NOTE_NV_TKINFO"
	.tkinfo
        /*0018*/ 	.word	0x00000002
        /*0030*/ 	.string	""
        /*0030*/ 	.string	"ptxas"
        /*0030*/ 	.string	"Cuda compilation tools, release 13.0, V13.0.88"
        /*0030*/ 	.string	"Build cuda_13.0.r13.0/compiler.36424714_0"
        /*0030*/ 	.string	"-arch sm_100 -m 64 "



//--------------------- .note.nv.cuinfo           --------------------------
	.section	.note.nv.cuinfo,"",@"SHT_NOTE"
	.sectionflags	@"SHF_NOTE_NV_CUINFO"
        /*0018*/ 	.short	0x0002
        /*001a*/ 	.short	0x0064
        /*001c*/ 	.short	0x0082
	.zero		2


//--------------------- .nv.info                  --------------------------
	.section	.nv.info,"",@"SHT_CUDA_INFO"
	.align	4


	//----- nvinfo : EIATTR_REGCOUNT
	.align		4
        /*0000*/ 	.byte	0x04, 0x2f
        /*0002*/ 	.short	(.L_1 - .L_0)
	.align		4
.L_0:
        /*0004*/ 	.word	index@(_Z17TC_INT_FP_SoftmaxPaS_PiS0_PfS1_iii)
        /*0008*/ 	.word	0x00000020


	//----- nvinfo : EIATTR_FRAME_SIZE
	.align		4
.L_1:
        /*000c*/ 	.byte	0x04, 0x11
        /*000e*/ 	.short	(.L_3 - .L_2)
	.align		4
.L_2:
        /*0010*/ 	.word	index@($__internal_0_$__cuda_sm3x_div_rn_noftz_f32_slowpath)
        /*0014*/ 	.word	0x00000000


	//----- nvinfo : EIATTR_FRAME_SIZE
	.align		4
.L_3:
        /*0018*/ 	.byte	0x04, 0x11
        /*001a*/ 	.short	(.L_5 - .L_4)
	.align		4
.L_4:
        /*001c*/ 	.word	index@(_Z17TC_INT_FP_SoftmaxPaS_PiS0_PfS1_iii)
        /*0020*/ 	.word	0x00000000


	//----- nvinfo : EIATTR_MIN_STACK_SIZE
	.align		4
.L_5:
        /*0024*/ 	.byte	0x04, 0x12
        /*0026*/ 	.short	(.L_7 - .L_6)
	.align		4
.L_6:
        /*0028*/ 	.word	index@(_Z17TC_INT_FP_SoftmaxPaS_PiS0_PfS1_iii)
        /*002c*/ 	.word	0x00000000
.L_7:


//--------------------- .nv.compat                --------------------------
	.section	.nv.compat,"",@"SHT_CUDA_COMPAT_INFO"
	.align	4
        /*0000*/ 	.byte	0x02, 0x09, 0x00, 0x00, 0x02, 0x02, 0x01, 0x00, 0x02, 0x05, 0x05, 0x00, 0x03, 0x07, 0x01, 0x01
        /*0010*/ 	.byte	0x02, 0x03, 0x00, 0x00, 0x02, 0x06, 0x01, 0x00, 0x04, 0x0b, 0x08, 0x00, 0x01, 0x00, 0x00, 0x00
        /*0020*/ 	.byte	0x00, 0x00, 0x00, 0x00


//--------------------- .nv.info._Z17TC_INT_FP_SoftmaxPaS_PiS0_PfS1_iii --------------------------
	.section	.nv.info._Z17TC_INT_FP_SoftmaxPaS_PiS0_PfS1_iii,"",@"SHT_CUDA_INFO"
	.sectionflags	@""
	.align	4


	//----- nvinfo : EIATTR_CUDA_API_VERSION
	.align		4
        /*0000*/ 	.byte	0x04, 0x37
        /*0002*/ 	.short	(.L_9 - .L_8)
.L_8:
        /*0004*/ 	.word	0x00000082


	//----- nvinfo : EIATTR_KPARAM_INFO
	.align		4
.L_9:
        /*0008*/ 	.byte	0x04, 0x17
        /*000a*/ 	.short	(.L_11 - .L_10)
.L_10:
        /*000c*/ 	.word	0x00000000
        /*0010*/ 	.short	0x0008
        /*0012*/ 	.short	0x0038
        /*0014*/ 	.byte	0x00, 0xf0, 0x11, 0x00


	//----- nvinfo : EIATTR_KPARAM_INFO
	.align		4
.L_11:
        /*0018*/ 	.byte	0x04, 0x17
        /*001a*/ 	.short	(.L_13 - .L_12)
.L_12:
        /*001c*/ 	.word	0x00000000
        /*0020*/ 	.short	0x0007
        /*0022*/ 	.short	0x0034
        /*0024*/ 	.byte	0x00, 0xf0, 0x11, 0x00


	//----- nvinfo : EIATTR_KPARAM_INFO
	.align		4
.L_13:
        /*0028*/ 	.byte	0x04, 0x17
        /*002a*/ 	.short	(.L_15 - .L_14)
.L_14:
        /*002c*/ 	.word	0x00000000
        /*0030*/ 	.short	0x0006
        /*0032*/ 	.short	0x0030
        /*0034*/ 	.byte	0x00, 0xf0, 0x11, 0x00


	//----- nvinfo : EIATTR_KPARAM_INFO
	.align		4
.L_15:
        /*0038*/ 	.byte	0x04, 0x17
        /*003a*/ 	.short	(.L_17 - .L_16)
.L_16:
        /*003c*/ 	.word	0x00000000
        /*0040*/ 	.short	0x0005
        /*0042*/ 	.short	0x0028
        /*0044*/ 	.byte	0x00, 0xf5, 0x21, 0x00


	//----- nvinfo : EIATTR_KPARAM_INFO
	.align		4
.L_17:
        /*0048*/ 	.byte	0x04, 0x17
        /*004a*/ 	.short	(.L_19 - .L_18)
.L_18:
        /*004c*/ 	.word	0x00000000
        /*0050*/ 	.short	0x0004
        /*0052*/ 	.short	0x0020
        /*0054*/ 	.byte	0x00, 0xf5, 0x21, 0x00


	//----- nvinfo : EIATTR_KPARAM_INFO
	.align		4
.L_19:
        /*0058*/ 	.byte	0x04, 0x17
        /*005a*/ 	.short	(.L_21 - .L_20)
.L_20:
        /*005c*/ 	.word	0x00000000
        /*0060*/ 	.short	0x0003
        /*0062*/ 	.short	0x0018
        /*0064*/ 	.byte	0x00, 0xf5, 0x21, 0x00


	//----- nvinfo : EIATTR_KPARAM_INFO
	.align		4
.L_21:
        /*0068*/ 	.byte	0x04, 0x17
        /*006a*/ 	.short	(.L_23 - .L_22)
.L_22:
        /*006c*/ 	.word	0x00000000
        /*0070*/ 	.short	0x0002
        /*0072*/ 	.short	0x0010
        /*0074*/ 	.byte	0x00, 0xf5, 0x21, 0x00


	//----- nvinfo : EIATTR_KPARAM_INFO
	.align		4
.L_23:
        /*0078*/ 	.byte	0x04, 0x17
        /*007a*/ 	.short	(.L_25 - .L_24)
.L_24:
        /*007c*/ 	.word	0x00000000
        /*0080*/ 	.short	0x0001
        /*0082*/ 	.short	0x0008
        /*0084*/ 	.byte	0x00, 0xf5, 0x21, 0x00


	//----- nvinfo : EIATTR_KPARAM_INFO
	.align		4
.L_25:
        /*0088*/ 	.byte	0x04, 0x17
        /*008a*/ 	.short	(.L_27 - .L_26)
.L_26:
        /*008c*/ 	.word	0x00000000
        /*0090*/ 	.short	0x0000
        /*0092*/ 	.short	0x0000
        /*0094*/ 	.byte	0x00, 0xf5, 0x21, 0x00


	//----- nvinfo : EIATTR_SPARSE_MMA_MASK
	.align		4
.L_27:
        /*0098*/ 	.byte	0x03, 0x50
        /*009a*/ 	.short	0x0000


	//----- nvinfo : EIATTR_MAXREG_COUNT
	.align		4
        /*009c*/ 	.byte	0x03, 0x1b
        /*009e*/ 	.short	0x00ff


	//----- nvinfo : EIATTR_MERCURY_ISA_VERSION
	.align		4
        /*00a0*/ 	.byte	0x03, 0x5f
        /*00a2*/ 	.short	0x0101


	//----- nvinfo : EIATTR_COOP_GROUP_MASK_REGIDS
	.align		4
        /*00a4*/ 	.byte	0x04, 0x29
        /*00a6*/ 	.short	(.L_29 - .L_28)


	//   ....[0]....
.L_28:
        /*00a8*/ 	.word	0xffffffff


	//   ....[1]....
        /*00ac*/ 	.word	0xffffffff


	//   ....[2]....
        /*00b0*/ 	.word	0xffffffff


	//   ....[3]....
        /*00b4*/ 	.word	0xffffffff


	//   ....[4]....
        /*00b8*/ 	.word	0xffffffff


	//   ....[5]....
        /*00bc*/ 	.word	0xffffffff


	//   ....[6]....
        /*00c0*/ 	.word	0xffffffff


	//   ....[7]....
        /*00c4*/ 	.word	0xffffffff


	//   ....[8]....
        /*00c8*/ 	.word	0xffffffff


	//   ....[9]....
        /*00cc*/ 	.word	0xffffffff


	//   ....[10]....
        /*00d0*/ 	.word	0xffffffff


	//   ....[11]....
        /*00d4*/ 	.word	0xffffffff


	//   ....[12]....
        /*00d8*/ 	.word	0xffffffff


	//   ....[13]....
        /*00dc*/ 	.word	0xffffffff


	//   ....[14]....
        /*00e0*/ 	.word	0xffffffff


	//   ....[15]....
        /*00e4*/ 	.word	0xffffffff


	//   ....[16]....
        /*00e8*/ 	.word	0xffffffff


	//   ....[17]....
        /*00ec*/ 	.word	0xffffffff


	//   ....[18]....
        /*00f0*/ 	.word	0xffffffff


	//   ....[19]....
        /*00f4*/ 	.word	0xffffffff


	//   ....[20]....
        /*00f8*/ 	.word	0xffffffff


	//   ....[21]....
        /*00fc*/ 	.word	0xffffffff


	//   ....[22]....
        /*0100*/ 	.word	0xffffffff


	//   ....[23]....
        /*0104*/ 	.word	0xffffffff


	//   ....[24]....
        /*0108*/ 	.word	0xffffffff


	//   ....[25]....
        /*010c*/ 	.word	0xffffffff


	//   ....[26]....
        /*0110*/ 	.word	0xffffffff


	//   ....[27]....
        /*0114*/ 	.word	0xffffffff


	//   ....[28]....
        /*0118*/ 	.word	0xffffffff


	//   ....[29]....
        /*011c*/ 	.word	0xffffffff


	//   ....[30]....
        /*0120*/ 	.word	0xffffffff


	//   ....[31]....
        /*0124*/ 	.word	0xffffffff


	//   ....[32]....
        /*0128*/ 	.word	0xffffffff


	//   ....[33]....
        /*012c*/ 	.word	0xffffffff


	//   ....[34]....
        /*0130*/ 	.word	0xffffffff


	//   ....[35]....
        /*0134*/ 	.word	0xffffffff


	//   ....[36]....
        /*0138*/ 	.word	0xffffffff


	//   ....[37]....
        /*013c*/ 	.word	0xffffffff


	//   ....[38]....
        /*0140*/ 	.word	0xffffffff


	//   ....[39]....
        /*0144*/ 	.word	0xffffffff


	//   ....[40]....
        /*0148*/ 	.word	0xffffffff


	//   ....[41]....
        /*014c*/ 	.word	0xffffffff


	//   ....[42]....
        /*0150*/ 	.word	0xffffffff


	//   ....[43]....
        /*0154*/ 	.word	0xffffffff


	//   ....[44]....
        /*0158*/ 	.word	0xffffffff


	//   ....[45]....
        /*015c*/ 	.word	0xffffffff


	//   ....[46]....
        /*0160*/ 	.word	0xffffffff


	//   ....[47]....
        /*0164*/ 	.word	0xffffffff


	//   ....[48]....
        /*0168*/ 	.word	0xffffffff


	//   ....[49]....
        /*016c*/ 	.word	0xffffffff


	//   ....[50]....
        /*0170*/ 	.word	0xffffffff


	//   ....[51]....
        /*0174*/ 	.word	0x05000000


	//   ....[52]....
        /*0178*/ 	.word	0x05000000


	//   ....[53]....
        /*017c*/ 	.word	0x05000000


	//   ....[54]....
        /*0180*/ 	.word	0x05000000


	//   ....[55]....
        /*0184*/ 	.word	0x05000000


	//   ....[56]....
        /*0188*/ 	.word	0x05000000


	//   ....[57]....
        /*018c*/ 	.word	0x05000000


	//   ....[58]....
        /*0190*/ 	.word	0x05000000


	//   ....[59]....
        /*0194*/ 	.word	0x05000000


	//   ....[60]....
        /*0198*/ 	.word	0x05000000


	//   ....[61]....
        /*019c*/ 	.word	0x05000000


	//   ....[62]....
        /*01a0*/ 	.word	0x05000000


	//   ....[63]....
        /*01a4*/ 	.word	0x05000000


	//   ....[64]....
        /*01a8*/ 	.word	0x05000000


	//   ....[65]....
        /*01ac*/ 	.word	0x05000000


	//   ....[66]....
        /*01b0*/ 	.word	0x05000000


	//   ....[67]....
        /*01b4*/ 	.word	0x05000000


	//   ....[68]....
        /*01b8*/ 	.word	0x05000000


	//   ....[69]....
        /*01bc*/ 	.word	0x05000000


	//   ....[70]....
        /*01c0*/ 	.word	0x05000000


	//   ....[71]....
        /*01c4*/ 	.word	0x05000000


	//   ....[72]....
        /*01c8*/ 	.word	0x05000000


	//   ....[73]....
        /*01cc*/ 	.word	0x05000000


	//   ....[74]....
        /*01d0*/ 	.word	0x05000000


	//   ....[75]....
        /*01d4*/ 	.word	0x05000000


	//   ....[76]....
        /*01d8*/ 	.word	0x05000000


	//   ....[77]....
        /*01dc*/ 	.word	0x05000000


	//   ....[78]....
        /*01e0*/ 	.word	0x05000000


	//   ....[79]....
        /*01e4*/ 	.word	0x05000000


	//   ....[80]....
        /*01e8*/ 	.word	0x05000000


	//   ....[81]....
        /*01ec*/ 	.word	0x05000000


	//   ....[82]....
        /*01f0*/ 	.word	0x05000000


	//   ....[83]....
        /*01f4*/ 	.word	0x05000000


	//   ....[84]....
        /*01f8*/ 	.word	0x05000000


	//   ....[85]....
        /*01fc*/ 	.word	0x05000000


	//   ....[86]....
        /*0200*/ 	.word	0x05000000


	//   ....[87]....
        /*0204*/ 	.word	0x05000000


	//   ....[88]....
        /*0208*/ 	.word	0x05000000


	//   ....[89]....
        /*020c*/ 	.word	0x05000000


	//   ....[90]....
        /*0210*/ 	.word	0x05000000


	//   ....[91]....
        /*0214*/ 	.word	0x05000000


	//   ....[92]....
        /*0218*/ 	.word	0x05000000


	//   ....[93]....
        /*021c*/ 	.word	0x05000000


	//   ....[94]....
        /*0220*/ 	.word	0x05000000


	//   ....[95]....
        /*0224*/ 	.word	0x05000000


	//   ....[96]....
        /*0228*/ 	.word	0x05000000


	//   ....[97]....
        /*022c*/ 	.word	0x05000000


	//   ....[98]....
        /*0230*/ 	.word	0x05000000


	//   ....[99]....
        /*0234*/ 	.word	0x05000000


	//   ....[100]....
        /*0238*/ 	.word	0x05000000


	//   ....[101]....
        /*023c*/ 	.word	0x05000000


	//----- nvinfo : EIATTR_COOP_GROUP_INSTR_OFFSETS
	.align		4
.L_29:
        /*0240*/ 	.byte	0x04, 0x28
        /*0242*/ 	.short	(.L_31 - .L_30)


	//   ....[0]....
.L_30:
        /*0244*/ 	.word	0x00000e30


	//   ....[1]....
        /*0248*/ 	.word	0x00000e40


	//   ....[2]....
        /*024c*/ 	.word	0x00000e50


	//   ....[3]....
        /*0250*/ 	.word	0x00001060


	//   ....[4]....
        /*0254*/ 	.word	0x00001070


	//   ....[5]....
        /*0258*/ 	.word	0x00001080


	//   ....[6]....
        /*025c*/ 	.word	0x00001270


	//   ....[7]....
        /*0260*/ 	.word	0x00001280


	//   ....[8]....
        /*0264*/ 	.word	0x00001290


	//   ....[9]....
        /*0268*/ 	.word	0x00001480


	//   ....[10]....
        /*026c*/ 	.word	0x00001490


	//   ....[11]....
        /*0270*/ 	.word	0x000014a0


	//   ....[12]....
        /*0274*/ 	.word	0x00001690


	//   ....[13]....
        /*0278*/ 	.word	0x000016a0


	//   ....[14]....
        /*027c*/ 	.word	0x000016b0


	//   ....[15]....
        /*0280*/ 	.word	0x000018b0


	//   ....[16]....
        /*0284*/ 	.word	0x000018c0


	//   ....[17]....
        /*0288*/ 	.word	0x00003240


	//   ....[18]....
        /*028c*/ 	.word	0x00003250


	//   ....[19]....
        /*0290*/ 	.word	0x00003260


	//   ....[20]....
        /*0294*/ 	.word	0x00003470


	//   ....[21]....
        /*0298*/ 	.word	0x00003480


	//   ....[22]....
        /*029c*/ 	.word	0x00003490


	//   ....[23]....
        /*02a0*/ 	.word	0x00003670


	//   ....[24]....
        /*02a4*/ 	.word	0x00003680


	//   ....[25]....
        /*02a8*/ 	.word	0x00003690


	//   ....[26]....
        /*02ac*/ 	.word	0x00003870


	//   ....[27]....
        /*02b0*/ 	.word	0x00003880


	//   ....[28]....
        /*02b4*/ 	.word	0x00003890


	//   ....[29]....
        /*02b8*/ 	.word	0x00003a70


	//   ....[30]....
        /*02bc*/ 	.word	0x00003a80


	//   ....[31]....
        /*02c0*/ 	.word	0x00003a90


	//   ....[32]....
        /*02c4*/ 	.word	0x00003c90


	//   ....[33]....
        /*02c8*/ 	.word	0x00003ca0


	//   ....[34]....
        /*02cc*/ 	.word	0x000055c0


	//   ....[35]....
        /*02d0*/ 	.word	0x000055d0


	//   ....[36]....
        /*02d4*/ 	.word	0x000055e0


	//   ....[37]....
        /*02d8*/ 	.word	0x000057f0


	//   ....[38]....
        /*02dc*/ 	.word	0x00005800


	//   ....[39]....
        /*02e0*/ 	.word	0x00005810


	//   ....[40]....
        /*02e4*/ 	.word	0x000059f0


	//   ....[41]....
        /*02e8*/ 	.word	0x00005a00


	//   ....[42]....
        /*02ec*/ 	.word	0x00005a10


	//   ....[43]....
        /*02f0*/ 	.word	0x00005bf0


	//   ....[44]....
        /*02f4*/ 	.word	0x00005c00


	//   ....[45]....
        /*02f8*/ 	.word	0x00005c10


	//   ....[46]....
        /*02fc*/ 	.word	0x00005df0


	//   ....[47]....
        /*0300*/ 	.word	0x00005e00


	//   ....[48]....
        /*0304*/ 	.word	0x00005e10


	//   ....[49]....
        /*0308*/ 	.word	0x00006010


	//   ....[50]....
        /*030c*/ 	.word	0x00006020


	//   ....[51]....
        /*0310*/ 	.word	0x00006cf0


	//   ....[52]....
        /*0314*/ 	.word	0x00006d20


	//   ....[53]....
        /*0318*/ 	.word	0x00006d70


	//   ....[54]....
        /*031c*/ 	.word	0x00006dd0


	//   ....[55]....
        /*0320*/ 	.word	0x00006e50


	//   ....[56]....
        /*0324*/ 	.word	0x00006ea0


	//   ....[57]....
        /*0328*/ 	.word	0x00006f00


	//   ....[58]....
        /*032c*/ 	.word	0x00006f80


	//   ....[59]....
        /*0330*/ 	.word	0x00006fd0


	//   ....[60]....
        /*0334*/ 	.word	0x00007030


	//   ....[61]....
        /*0338*/ 	.word	0x000070b0


	//   ....[62]....
        /*033c*/ 	.word	0x00007100


	//   ....[63]....
        /*0340*/ 	.word	0x00007160


	//   ....[64]....
        /*0344*/ 	.word	0x000071e0


	//   ....[65]....
        /*0348*/ 	.word	0x00007230


	//   ....[66]....
        /*034c*/ 	.word	0x000072c0


	//   ....[67]....
        /*0350*/ 	.word	0x00007350


	//   ....[68]....
        /*0354*/ 	.word	0x000073c0


	//   ....[69]....
        /*0358*/ 	.word	0x00007440


	//   ....[70]....
        /*035c*/ 	.word	0x00007490


	//   ....[71]....
        /*0360*/ 	.word	0x000074f0


	//   ....[72]....
        /*0364*/ 	.word	0x00007570


	//   ....[73]....
        /*0368*/ 	.word	0x000075c0


	//   ....[74]....
        /*036c*/ 	.word	0x00007620


	//   ....[75]....
        /*0370*/ 	.word	0x000076a0


	//   ....[76]....
        /*0374*/ 	.word	0x000076f0


	//   ....[77]....
        /*0378*/ 	.word	0x00007750


	//   ....[78]....
        /*037c*/ 	.word	0x000077d0


	//   ....[79]....
        /*0380*/ 	.word	0x00007820


	//   ....[80]....
        /*0384*/ 	.word	0x00007880


	//   ....[81]....
        /*0388*/ 	.word	0x00007900


	//   ....[82]....
        /*038c*/ 	.word	0x00007950


	//   ....[83]....
        /*0390*/ 	.word	0x000079e0


	//   ....[84]....
        /*0394*/ 	.word	0x00007a70


	//   ....[85]....
        /*0398*/ 	.word	0x00007ad0


	//   ....[86]....
        /*039c*/ 	.word	0x00007b50


	//   ....[87]....
        /*03a0*/ 	.word	0x00007ba0


	//   ....[88]....
        /*03a4*/ 	.word	0x00007c00


	//   ....[89]....
        /*03a8*/ 	.word	0x00007c80


	//   ....[90]....
        /*03ac*/ 	.word	0x00007cd0


	//   ....[91]....
        /*03b0*/ 	.word	0x00007d30


	//   ....[92]....
        /*03b4*/ 	.word	0x00007db0


	//   ....[93]....
        /*03b8*/ 	.word	0x00007e00


	//   ....[94]....
        /*03bc*/ 	.word	0x00007e60


	//   ....[95]....
        /*03c0*/ 	.word	0x00007ee0


	//   ....[96]....
        /*03c4*/ 	.word	0x00007f30


	//   ....[97]....
        /*03c8*/ 	.word	0x00007f90


	//   ....[98]....
        /*03cc*/ 	.word	0x00008010


	//   ....[99]....
        /*03d0*/ 	.word	0x00008060


	//   ....[100]....
        /*03d4*/ 	.word	0x000080f0


	//   ....[101]....
        /*03d8*/ 	.word	0x00008180


	//----- nvinfo : EIATTR_VRC_CTA_INIT_COUNT
	.align		4
.L_31:
        /*03dc*/ 	.byte	0x02, 0x4a
	.zero		1
	.zero		1


	//----- nvinfo : EIATTR_EXIT_INSTR_OFFSETS
	.align		4
        /*03e0*/ 	.byte	0x04, 0x1c
        /*03e2*/ 	.short	(.L_33 - .L_32)


	//   ....[0]....
.L_32:
        /*03e4*/ 	.word	0x00002500


	//   ....[1]....
        /*03e8*/ 	.word	0x00003cb0


	//   ....[2]....
        /*03ec*/ 	.word	0x00004070


	//   ....[3]....
        /*03f0*/ 	.word	0x00004870


	//   ....[4]....
        /*03f4*/ 	.word	0x00006030


	//   ....[5]....
        /*03f8*/ 	.word	0x00006410


	//   ....[6]....
        /*03fc*/ 	.word	0x00006c90


	//----- nvinfo : EIATTR_CRS_STACK_SIZE
	.align		4
.L_33:
        /*0400*/ 	.byte	0x04, 0x1e
        /*0402*/ 	.short	(.L_35 - .L_34)
.L_34:
        /*0404*/ 	.word	0x00000000


	//----- nvinfo : EIATTR_CBANK_PARAM_SIZE
	.align		4
.L_35:
        /*0408*/ 	.byte	0x03, 0x19
        /*040a*/ 	.short	0x003c


	//----- nvinfo : EIATTR_PARAM_CBANK
	.align		4
        /*040c*/ 	.byte	0x04, 0x0a
        /*040e*/ 	.short	(.L_37 - .L_36)
	.align		4
.L_36:
        /*0410*/ 	.word	index@(.nv.constant0._Z17TC_INT_FP_SoftmaxPaS_PiS0_PfS1_iii)
        /*0414*/ 	.short	0x0380
        /*0416*/ 	.short	0x003c


	//----- nvinfo : EIATTR_SW_WAR
	.align		4
.L_37:
        /*0418*/ 	.byte	0x04, 0x36
        /*041a*/ 	.short	(.L_39 - .L_38)
.L_38:
        /*041c*/ 	.word	0x00000008
.L_39:


//--------------------- .nv.callgraph             --------------------------
	.section	.nv.callgraph,"",@"SHT_CUDA_CALLGRAPH"
	.align	4
	.sectionentsize	8
	.align		4
        /*0000*/ 	.word	0x00000000
	.align		4
        /*0004*/ 	.word	0xffffffff
	.align		4
        /*0008*/ 	.word	0x00000000
	.align		4
        /*000c*/ 	.word	0xfffffffe
	.align		4
        /*0010*/ 	.word	0x00000000
	.align		4
        /*0014*/ 	.word	0xfffffffd
	.align		4
        /*0018*/ 	.word	0x00000000
	.align		4
        /*001c*/ 	.word	0xfffffffc


//--------------------- .text._Z17TC_INT_FP_SoftmaxPaS_PiS0_PfS1_iii --------------------------
	.section	.text._Z17TC_INT_FP_SoftmaxPaS_PiS0_PfS1_iii,"ax",@progbits
	.align	128
        .global         _Z17TC_INT_FP_SoftmaxPaS_PiS0_PfS1_iii
        .type           _Z17TC_INT_FP_SoftmaxPaS_PiS0_PfS1_iii,@function
        .size           _Z17TC_INT_FP_SoftmaxPaS_PiS0_PfS1_iii,(.L_x_227 - _Z17TC_INT_FP_SoftmaxPaS_PiS0_PfS1_iii)
        .other          _Z17TC_INT_FP_SoftmaxPaS_PiS0_PfS1_iii,@"STO_CUDA_ENTRY STV_DEFAULT"
_Z17TC_INT_FP_SoftmaxPaS_PiS0_PfS1_iii:
.text._Z17TC_INT_FP_SoftmaxPaS_PiS0_PfS1_iii:
[----:B------:R-:W-:Y:S01]  /*0000*/  LDC R1, c[0x0][0x37c] ;  /* 0x0000df00ff017b82 */ /* 0x000fe20000000800 */
[----:B------:R-:W0:Y:S01]  /*0010*/  S2R R16, SR_TID.X ;  /* 0x0000000000107919 */ /* 0x000e220000002100 */
[----:B------:R-:W1:Y:S01]  /*0020*/  LDCU UR4, c[0x0][0x360] ;  /* 0x00006c00ff0477ac */ /* 0x000e620008000800 */
[----:B------:R-:W-:Y:S01]  /*0030*/  BSSY B0, `(.L_x_0) ;  /* 0x0000247000007945 */ /* 0x000fe20003800000 */
[----:B------:R-:W2:Y:S01]  /*0040*/  S2R R0, SR_CTAID.X ;  /* 0x0000000000007919 */ /* 0x000ea20000002500 */
[----:B------:R-:W3:Y:S01]  /*0050*/  LDCU UR5, c[0x0][0x3b4] ;  /* 0x00007680ff0577ac */ /* 0x000ee20008000800 */
[----:B------:R-:W4:Y:S01]  /*0060*/  LDCU.64 UR6, c[0x0][0x358] ;  /* 0x00006b00ff0677ac */ /* 0x000f220008000a00 */
[----:B-1----:R-:W-:Y:S01]  /*0070*/  USHF.R.U32.HI UR4, URZ, 0x5, UR4 ;  /* 0x00000005ff047899 */ /* 0x002fe20008011604 */
[----:B0-----:R-:W-:Y:S02]  /*0080*/  SHF.R.U32.HI R15, RZ, 0x5, R16 ;  /* 0x00000005ff0f7819 */ /* 0x001fe40000011610 */
[----:B------:R-:W-:-:S03]  /*0090*/  LOP3.LUT R14, R16, 0x1f, RZ, 0xc0, !PT ;  /* 0x0000001f100e7812 */ /* 0x000fc600078ec0ff */
[----:B--2---:R-:W-:-:S05]  /*00a0*/  IMAD R15, R0, UR4, R15 ;  /* 0x00000004000f7c24 */ /* 0x004fca000f8e020f */
[----:B---3--:R-:W-:-:S13]  /*00b0*/  ISETP.GE.AND P0, PT, R15, UR5, PT ;  /* 0x000000050f007c0c */ /* 0x008fda000bf06270 */
[----:B----4-:R-:W-:Y:S05]  /*00c0*/  @P0 BRA `(.L_x_1) ;  /* 0x0000002000f40947 */ /* 0x010fea0003800000 */
[----:B------:R-:W0:Y:S01]  /*00d0*/  LDC R9, c[0x0][0x3b0] ;  /* 0x0000ec00ff097b82 */ /* 0x000e220000000800 */
[----:B------:R-:W-:Y:S01]  /*00e0*/  BSSY.RECONVERGENT B1, `(.L_x_2) ;  /* 0x00000d2000017945 */ /* 0x000fe20003800200 */
[----:B------:R-:W-:Y:S01]  /*00f0*/  HFMA2 R10, -RZ, RZ, 0, 0 ;  /* 0x00000000ff0a7431 */ /* 0x000fe200000001ff */
[----:B------:R-:W-:Y:S02]  /*0100*/  MOV R17, 0xff800000 ;  /* 0xff80000000117802 */ /* 0x000fe40000000f00 */
[-C--:B0-----:R-:W-:Y:S01]  /*0110*/  ISETP.GE.AND P0, PT, R14, R9.reuse, PT ;  /* 0x000000090e00720c */ /* 0x081fe20003f06270 */
[----:B------:R-:W-:-:S05]  /*0120*/  IMAD R13, R15, R9, RZ ;  /* 0x000000090f0d7224 */ /* 0x000fca00078e02ff */
[----:B------:R-:W-:-:S07]  /*0130*/  SHF.R.S32.HI R12, RZ, 0x1f, R13 ;  /* 0x0000001fff0c7819 */ /* 0x000fce000001140d */
[----:B------:R-:W-:Y:S05]  /*0140*/  @P0 BRA `(.L_x_3) ;  /* 0x0000000c002c0947 */ /* 0x000fea0003800000 */
[----:B------:R-:W-:Y:S01]  /*0150*/  LOP3.LUT R4, RZ, R14, RZ, 0x33, !PT ;  /* 0x0000000eff047212 */ /* 0x000fe200078e33ff */
[----:B------:R-:W-:Y:S01]  /*0160*/  BSSY.RECONVERGENT B2, `(.L_x_4) ;  /* 0x0000074000027945 */ /* 0x000fe20003800200 */
[----:B------:R-:W-:Y:S02]  /*0170*/  MOV R17, 0xff800000 ;  /* 0xff80000000117802 */ /* 0x000fe40000000f00 */
[----:B------:R-:W-:Y:S02]  /*0180*/  IADD3 R4, PT, PT, R4, R9, RZ ;  /* 0x0000000904047210 */ /* 0x000fe40007ffe0ff */
[----:B------:R-:W-:Y:S02]  /*0190*/  MOV R10, RZ ;  /* 0x000000ff000a7202 */ /* 0x000fe40000000f00 */
[C---:B------:R-:W-:Y:S02]  /*01a0*/  ISETP.GE.U32.AND P1, PT, R4.reuse, 0x60, PT ;  /* 0x000000600400780c */ /* 0x040fe40003f26070 */
[----:B------:R-:W-:-:S02]  /*01b0*/  LEA.HI R5, R4, 0x1, RZ, 0x1b ;  /* 0x0000000104057811 */ /* 0x000fc400078fd8ff */
[----:B------:R-:W-:Y:S02]  /*01c0*/  MOV R0, R14 ;  /* 0x0000000e00007202 */ /* 0x000fe40000000f00 */
[----:B------:R-:W-:-:S07]  /*01d0*/  LOP3.LUT P0, R5, R5, 0x3, RZ, 0xc0, !PT ;  /* 0x0000000305057812 */ /* 0x000fce000780c0ff */
[----:B------:R-:W-:Y:S06]  /*01e0*/  @!P1 BRA `(.L_x_5) ;  /* 0x0000000400ac9947 */ /* 0x000fec0003800000 */
[----:B------:R-:W0:Y:S01]  /*01f0*/  LDCU.64 UR4, c[0x0][0x380] ;  /* 0x00007000ff0477ac */ /* 0x000e220008000a00 */
[----:B------:R-:W-:Y:S01]  /*0200*/  LEA.HI R7, R4, 0x1, RZ, 0x1b ;  /* 0x0000000104077811 */ /* 0x000fe200078fd8ff */
[----:B------:R-:W-:Y:S01]  /*0210*/  HFMA2 R10, -RZ, RZ, 0, 0 ;  /* 0x00000000ff0a7431 */ /* 0x000fe200000001ff */
[----:B------:R-:W-:Y:S02]  /*0220*/  MOV R17, 0xff800000 ;  /* 0xff80000000117802 */ /* 0x000fe40000000f00 */
[----:B------:R-:W-:Y:S02]  /*0230*/  LOP3.LUT R7, R7, 0xffffffc, RZ, 0xc0, !PT ;  /* 0x0ffffffc07077812 */ /* 0x000fe400078ec0ff */
[----:B------:R-:W-:Y:S02]  /*0240*/  MOV R0, R14 ;  /* 0x0000000e00007202 */ /* 0x000fe40000000f00 */
[----:B------:R-:W-:Y:S02]  /*0250*/  IADD3 R7, PT, PT, -R7, RZ, RZ ;  /* 0x000000ff07077210 */ /* 0x000fe40007ffe1ff */
[----:B0-----:R-:W-:-:S04]  /*0260*/  IADD3 R2, P1, P2, R13, UR4, R14 ;  /* 0x000000040d027c10 */ /* 0x001fc8000fa3e00e */
[----:B------:R-:W-:Y:S02]  /*0270*/  IADD3 R2, P3, PT, R2, 0x40, RZ ;  /* 0x0000004002027810 */ /* 0x000fe40007f7e0ff */
[----:B------:R-:W-:-:S04]  /*0280*/  IADD3.X R3, PT, PT, R12, UR5, RZ, P1, P2 ;  /* 0x000000050c037c10 */ /* 0x000fc80008fe44ff */
[----:B------:R-:W-:-:S07]  /*0290*/  IADD3.X R3, PT, PT, RZ, R3, RZ, P3, !PT ;  /* 0x00000003ff037210 */ /* 0x000fce0001ffe4ff */
.L_x_6:
[----:B------:R-:W2:Y:S04]  /*02a0*/  LDG.E.S8 R18, desc[UR6][R2.64+-0x40] ;  /* 0xffffc00602127981 */ /* 0x000ea8000c1e1300 */
[----:B------:R-:W3:Y:S04]  /*02b0*/  LDG.E.S8 R20, desc[UR6][R2.64+-0x20] ;  /* 0xffffe00602147981 */ /* 0x000ee8000c1e1300 */
[----:B------:R-:W4:Y:S04]  /*02c0*/  LDG.E.S8 R19, desc[UR6][R2.64] ;  /* 0x0000000602137981 */ /* 0x000f28000c1e1300 */
[----:B------:R0:W5:Y:S01]  /*02d0*/  LDG.E.S8 R11, desc[UR6][R2.64+0x20] ;  /* 0x00002006020b7981 */ /* 0x000162000c1e1300 */
[----:B------:R-:W-:-:S02]  /*02e0*/  MOV R8, 0x3bbb989d ;  /* 0x3bbb989d00087802 */ /* 0x000fc40000000f00 */
[----:B------:R-:W-:Y:S02]  /*02f0*/  MOV R6, 0x437c0000 ;  /* 0x437c000000067802 */ /* 0x000fe40000000f00 */
[----:B------:R-:W-:Y:S02]  /*0300*/  IADD3 R7, PT, PT, R7, 0x4, RZ ;  /* 0x0000000407077810 */ /* 0x000fe40007ffe0ff */
[----:B------:R-:W-:Y:S02]  /*0310*/  IADD3 R0, PT, PT, R0, 0x80, RZ ;  /* 0x0000008000007810 */ /* 0x000fe40007ffe0ff */
[----:B------:R-:W-:Y:S02]  /*0320*/  ISETP.NE.AND P1, PT, R7, RZ, PT ;  /* 0x000000ff0700720c */ /* 0x000fe40003f25270 */
[----:B0-----:R-:W-:-:S04]  /*0330*/  IADD3 R2, P2, PT, R2, 0x80, RZ ;  /* 0x0000008002027810 */ /* 0x001fc80007f5e0ff */
[----:B------:R-:W-:Y:S01]  /*0340*/  IADD3.X R3, PT, PT, RZ, R3, RZ, P2, !PT ;  /* 0x00000003ff037210 */ /* 0x000fe200017fe4ff */
[----:B--2---:R-:W0:Y:S08]  /*0350*/  I2F.S16 R18, R18 ;  /* 0x0000001200127306 */ /* 0x004e300000101400 */
[----:B---3--:R-:W1:Y:S01]  /*0360*/  I2F.S16 R20, R20 ;  /* 0x0000001400147306 */ /* 0x008e620000101400 */
[----:B0-----:R-:W-:-:S05]  /*0370*/  FMNMX R24, R18, R17, !PT ;  /* 0x0000001112187209 */ /* 0x001fca0007800000 */
[----:B------:R-:W-:Y:S01]  /*0380*/  FADD R23, -R24, R17 ;  /* 0x0000001118177221 */ /* 0x000fe20000000100 */
[----:B------:R-:W-:-:S03]  /*0390*/  FADD R17, R18, -R24 ;  /* 0x8000001812117221 */ /* 0x000fc60000000000 */
[-C--:B------:R-:W-:Y:S01]  /*03a0*/  FFMA.SAT R21, R23, R8.reuse, 0.5 ;  /* 0x3f00000017157423 */ /* 0x080fe20000002008 */
[----:B------:R-:W-:-:S03]  /*03b0*/  FFMA.SAT R25, R17, R8, 0.5 ;  /* 0x3f00000011197423 */ /* 0x000fc60000002008 */
[-C--:B------:R-:W-:Y:S01]  /*03c0*/  FFMA.RM R21, R21, R6.reuse, 12582913 ;  /* 0x4b40000115157423 */ /* 0x080fe20000004006 */
[----:B------:R-:W-:-:S03]  /*03d0*/  FFMA.RM R18, R25, R6, 12582913 ;  /* 0x4b40000119127423 */ /* 0x000fc60000004006 */
[C---:B------:R-:W-:Y:S01]  /*03e0*/  FADD R22, R21.reuse, -12583039 ;  /* 0xcb40007f15167421 */ /* 0x040fe20000000000 */
[----:B------:R-:W-:-:S03]  /*03f0*/  SHF.L.U32 R28, R21, 0x17, RZ ;  /* 0x00000017151c7819 */ /* 0x000fc600000006ff */
[----:B------:R-:W-:-:S04]  /*0400*/  FFMA R22, R23, 1.4426950216293334961, -R22 ;  /* 0x3fb8aa3b17167823 */ /* 0x000fc80000000816 */
[----:B------:R-:W-:Y:S01]  /*0410*/  FFMA R26, R23, 1.925963033500011079e-08, R22 ;  /* 0x32a57060171a7823 */ /* 0x000fe20000000016 */
[----:B------:R-:W-:-:S03]  /*0420*/  FADD R22, R18, -12583039 ;  /* 0xcb40007f12167421 */ /* 0x000fc60000000000 */
[----:B------:R-:W0:Y:S01]  /*0430*/  MUFU.EX2 R23, R26 ;  /* 0x0000001a00177308 */ /* 0x000e220000000800 */
[----:B------:R-:W-:-:S04]  /*0440*/  FFMA R22, R17, 1.4426950216293334961, -R22 ;  /* 0x3fb8aa3b11167823 */ /* 0x000fc80000000816 */
[----:B------:R-:W-:Y:S01]  /*0450*/  FFMA R22, R17, 1.925963033500011079e-08, R22 ;  /* 0x32a5706011167823 */ /* 0x000fe20000000016 */
[----:B-1----:R-:W-:-:S05]  /*0460*/  FMNMX R17, R24, R20, !PT ;  /* 0x0000001418117209 */ /* 0x002fca0007800000 */
[--C-:B------:R-:W-:Y:S01]  /*0470*/  FADD R25, R24, -R17.reuse ;  /* 0x8000001118197221 */ /* 0x100fe20000000000 */
[----:B------:R-:W-:Y:S01]  /*0480*/  FADD R27, R20, -R17 ;  /* 0x80000011141b7221 */ /* 0x000fe20000000000 */
[----:B------:R-:W1:Y:S03]  /*0490*/  MUFU.EX2 R22, R22 ;  /* 0x0000001600167308 */ /* 0x000e660000000800 */
[-C--:B------:R-:W-:Y:S01]  /*04a0*/  FFMA.SAT R29, R27, R8.reuse, 0.5 ;  /* 0x3f0000001b1d7423 */ /* 0x080fe20000002008 */
[----:B0-----:R-:W-:Y:S01]  /*04b0*/  FMUL R21, R28, R23 ;  /* 0x000000171c157220 */ /* 0x001fe20000400000 */
[----:B------:R-:W-:-:S03]  /*04c0*/  FFMA.SAT R23, R25, R8, 0.5 ;  /* 0x3f00000019177423 */ /* 0x000fc60000002008 */
[----:B------:R-:W-:Y:S01]  /*04d0*/  FMUL R21, R21, R10 ;  /* 0x0000000a15157220 */ /* 0x000fe20000400000 */
[----:B------:R-:W-:Y:S01]  /*04e0*/  FFMA.RM R23, R23, R6, 12582913 ;  /* 0x4b40000117177423 */ /* 0x000fe20000004006 */
[----:B----4-:R-:W0:Y:S03]  /*04f0*/  I2F.S16 R10, R19 ;  /* 0x00000013000a7306 */ /* 0x010e260000101400 */
[C---:B------:R-:W-:Y:S01]  /*0500*/  FADD R20, R23.reuse, -12583039 ;  /* 0xcb40007f17147421 */ /* 0x040fe20000000000 */
[----:B------:R-:W-:-:S03]  /*0510*/  SHF.L.U32 R23, R23, 0x17, RZ ;  /* 0x0000001717177819 */ /* 0x000fc600000006ff */
[----:B------:R-:W-:Y:S01]  /*0520*/  FFMA R24, R25, 1.4426950216293334961, -R20 ;  /* 0x3fb8aa3b19187823 */ /* 0x000fe20000000814 */
[----:B------:R-:W-:-:S03]  /*0530*/  FFMA.RM R20, R29, R6, 12582913 ;  /* 0x4b4000011d147423 */ /* 0x000fc60000004006 */
[----:B------:R-:W-:Y:S01]  /*0540*/  FFMA R24, R25, 1.925963033500011079e-08, R24 ;  /* 0x32a5706019187823 */ /* 0x000fe20000000018 */
[C---:B------:R-:W-:Y:S01]  /*0550*/  FADD R26, R20.reuse, -12583039 ;  /* 0xcb40007f141a7421 */ /* 0x040fe20000000000 */
[----:B------:R-:W-:-:S03]  /*0560*/  SHF.L.U32 R20, R20, 0x17, RZ ;  /* 0x0000001714147819 */ /* 0x000fc600000006ff */
[C---:B------:R-:W-:Y:S01]  /*0570*/  FFMA R26, R27.reuse, 1.4426950216293334961, -R26 ;  /* 0x3fb8aa3b1b1a7823 */ /* 0x040fe2000000081a */
[----:B------:R-:W2:Y:S03]  /*0580*/  MUFU.EX2 R24, R24 ;  /* 0x0000001800187308 */ /* 0x000ea60000000800 */
[----:B------:R-:W-:Y:S01]  /*0590*/  FFMA R27, R27, 1.925963033500011079e-08, R26 ;  /* 0x32a570601b1b7823 */ /* 0x000fe2000000001a */
[----:B------:R-:W-:-:S04]  /*05a0*/  SHF.L.U32 R26, R18, 0x17, RZ ;  /* 0x00000017121a7819 */ /* 0x000fc800000006ff */
[----:B------:R-:W3:Y:S01]  /*05b0*/  MUFU.EX2 R18, R27 ;  /* 0x0000001b00127308 */ /* 0x000ee20000000800 */
[----:B-1----:R-:W-:Y:S01]  /*05c0*/  FFMA R26, R26, R22, R21 ;  /* 0x000000161a1a7223 */ /* 0x002fe20000000015 */
[----:B0-----:R-:W-:-:S05]  /*05d0*/  FMNMX R21, R17, R10, !PT ;  /* 0x0000000a11157209 */ /* 0x001fca0007800000 */
[--C-:B------:R-:W-:Y:S01]  /*05e0*/  FADD R25, R10, -R21.reuse ;  /* 0x800000150a197221 */ /* 0x100fe20000000000 */
[----:B-----5:R-:W0:Y:S01]  /*05f0*/  I2F.S16 R22, R11 ;  /* 0x0000000b00167306 */ /* 0x020e220000101400 */
[----:B--2---:R-:W-:Y:S01]  /*0600*/  FMUL R19, R23, R24 ;  /* 0x0000001817137220 */ /* 0x004fe20000400000 */
[----:B------:R-:W-:Y:S01]  /*0610*/  FADD R23, R17, -R21 ;  /* 0x8000001511177221 */ /* 0x000fe20000000000 */
[-C--:B------:R-:W-:Y:S02]  /*0620*/  FFMA.SAT R29, R25, R8.reuse, 0.5 ;  /* 0x3f000000191d7423 */ /* 0x080fe40000002008 */
[----:B------:R-:W-:Y:S01]  /*0630*/  FMUL R17, R26, R19 ;  /* 0x000000131a117220 */ /* 0x000fe20000400000 */
[----:B------:R-:W-:Y:S01]  /*0640*/  FFMA.SAT R19, R23, R8, 0.5 ;  /* 0x3f00000017137423 */ /* 0x000fe20000002008 */
[----:B------:R-:W-:Y:S02]  /*0650*/  FFMA.RM R10, R29, R6, 12582913 ;  /* 0x4b4000011d0a7423 */ /* 0x000fe40000004006 */
[----:B---3--:R-:W-:Y:S01]  /*0660*/  FFMA R18, R20, R18, R17 ;  /* 0x0000001214127223 */ /* 0x008fe20000000011 */
[----:B------:R-:W-:Y:S01]  /*0670*/  FFMA.RM R19, R19, R6, 12582913 ;  /* 0x4b40000113137423 */ /* 0x000fe20000004006 */
[----:B------:R-:W-:-:S03]  /*0680*/  FADD R24, R10, -12583039 ;  /* 0xcb40007f0a187421 */ /* 0x000fc60000000000 */
[----:B------:R-:W-:Y:S01]  /*0690*/  FADD R20, R19, -12583039 ;  /* 0xcb40007f13147421 */ /* 0x000fe20000000000 */
[----:B0-----:R-:W-:Y:S01]  /*06a0*/  FMNMX R17, R21, R22, !PT ;  /* 0x0000001615117209 */ /* 0x001fe20007800000 */
[----:B------:R-:W-:Y:S01]  /*06b0*/  FFMA R26, R25, 1.4426950216293334961, -R24 ;  /* 0x3fb8aa3b191a7823 */ /* 0x000fe20000000818 */
[----:B------:R-:W-:Y:S01]  /*06c0*/  SHF.L.U32 R19, R19, 0x17, RZ ;  /* 0x0000001713137819 */ /* 0x000fe200000006ff */
[----:B------:R-:W-:Y:S02]  /*06d0*/  FFMA R20, R23, 1.4426950216293334961, -R20 ;  /* 0x3fb8aa3b17147823 */ /* 0x000fe40000000814 */
[--C-:B------:R-:W-:Y:S01]  /*06e0*/  FADD R21, R21, -R17.reuse ;  /* 0x8000001115157221 */ /* 0x100fe20000000000 */
[----:B------:R-:W-:Y:S01]  /*06f0*/  FFMA R25, R25, 1.925963033500011079e-08, R26 ;  /* 0x32a5706019197823 */ /* 0x000fe2000000001a */
[----:B------:R-:W-:Y:S01]  /*0700*/  FFMA R24, R23, 1.925963033500011079e-08, R20 ;  /* 0x32a5706017187823 */ /* 0x000fe20000000014 */
[----:B------:R-:W-:Y:S01]  /*0710*/  FADD R23, R22, -R17 ;  /* 0x8000001116177221 */ /* 0x000fe20000000000 */
[----:B------:R-:W-:-:S03]  /*0720*/  FFMA.SAT R11, R21, R8, 0.5 ;  /* 0x3f000000150b7423 */ /* 0x000fc60000002008 */
[----:B------:R-:W-:Y:S01]  /*0730*/  FFMA.SAT R27, R23, R8, 0.5 ;  /* 0x3f000000171b7423 */ /* 0x000fe20000002008 */
[-C--:B------:R-:W-:Y:S01]  /*0740*/  FFMA.RM R11, R11, R6.reuse, 12582913 ;  /* 0x4b4000010b0b7423 */ /* 0x080fe20000004006 */
[----:B------:R-:W0:Y:S02]  /*0750*/  MUFU.EX2 R8, R24 ;  /* 0x0000001800087308 */ /* 0x000e240000000800 */
[----:B------:R-:W-:Y:S01]  /*0760*/  FFMA.RM R6, R27, R6, 12582913 ;  /* 0x4b4000011b067423 */ /* 0x000fe20000004006 */
[C---:B------:R-:W-:Y:S01]  /*0770*/  FADD R20, R11.reuse, -12583039 ;  /* 0xcb40007f0b147421 */ /* 0x040fe20000000000 */
[----:B------:R-:W-:Y:S02]  /*0780*/  SHF.L.U32 R11, R11, 0x17, RZ ;  /* 0x000000170b0b7819 */ /* 0x000fe400000006ff */
[C---:B------:R-:W-:Y:S01]  /*0790*/  FADD R22, R6.reuse, -12583039 ;  /* 0xcb40007f06167421 */ /* 0x040fe20000000000 */
[----:B------:R-:W-:Y:S01]  /*07a0*/  FFMA R20, R21, 1.4426950216293334961, -R20 ;  /* 0x3fb8aa3b15147823 */ /* 0x000fe20000000814 */
[----:B------:R-:W1:Y:S01]  /*07b0*/  MUFU.EX2 R25, R25 ;  /* 0x0000001900197308 */ /* 0x000e620000000800 */
[----:B------:R-:W-:Y:S01]  /*07c0*/  SHF.L.U32 R6, R6, 0x17, RZ ;  /* 0x0000001706067819 */ /* 0x000fe200000006ff */
[----:B------:R-:W-:Y:S01]  /*07d0*/  FFMA R22, R23, 1.4426950216293334961, -R22 ;  /* 0x3fb8aa3b17167823 */ /* 0x000fe20000000816 */
[----:B------:R-:W-:-:S03]  /*07e0*/  FFMA R20, R21, 1.925963033500011079e-08, R20 ;  /* 0x32a5706015147823 */ /* 0x000fc60000000014 */
[----:B------:R-:W-:-:S03]  /*07f0*/  FFMA R22, R23, 1.925963033500011079e-08, R22 ;  /* 0x32a5706017167823 */ /* 0x000fc60000000016 */
[----:B------:R-:W2:Y:S01]  /*0800*/  MUFU.EX2 R20, R20 ;  /* 0x0000001400147308 */ /* 0x000ea20000000800 */
[----:B0-----:R-:W-:-:S04]  /*0810*/  FMUL R19, R19, R8 ;  /* 0x0000000813137220 */ /* 0x001fc80000400000 */
[----:B------:R-:W-:Y:S01]  /*0820*/  FMUL R18, R18, R19 ;  /* 0x0000001312127220 */ /* 0x000fe20000400000 */
[----:B------:R-:W-:Y:S02]  /*0830*/  SHF.L.U32 R19, R10, 0x17, RZ ;  /* 0x000000170a137819 */ /* 0x000fe400000006ff */
[----:B------:R-:W0:Y:S03]  /*0840*/  MUFU.EX2 R8, R22 ;  /* 0x0000001600087308 */ /* 0x000e260000000800 */
[----:B-1----:R-:W-:Y:S01]  /*0850*/  FFMA R18, R19, R25, R18 ;  /* 0x0000001913127223 */ /* 0x002fe20000000012 */
[----:B--2---:R-:W-:-:S04]  /*0860*/  FMUL R11, R11, R20 ;  /* 0x000000140b0b7220 */ /* 0x004fc80000400000 */
[----:B------:R-:W-:-:S04]  /*0870*/  FMUL R11, R18, R11 ;  /* 0x0000000b120b7220 */ /* 0x000fc80000400000 */
[----:B0-----:R-:W-:Y:S01]  /*0880*/  FFMA R10, R6, R8, R11 ;  /* 0x00000008060a7223 */ /* 0x001fe2000000000b */
[----:B------:R-:W-:Y:S06]  /*0890*/  @P1 BRA `(.L_x_6) ;  /* 0xfffffff800801947 */ /* 0x000fec000383ffff */
.L_x_5:
[----:B------:R-:W-:Y:S05]  /*08a0*/  BSYNC.RECONVERGENT B2 ;  /* 0x0000000000027941 */ /* 0x000fea0003800200 */
.L_x_4:
[----:B------:R-:W-:Y:S05]  /*08b0*/  @!P0 BRA `(.L_x_3) ;  /* 0x0000000400508947 */ /* 0x000fea0003800000 */
[----:B------:R-:W-:Y:S01]  /*08c0*/  ISETP.NE.AND P1, PT, R5, 0x1, PT ;  /* 0x000000010500780c */ /* 0x000fe20003f25270 */
[----:B------:R-:W-:Y:S01]  /*08d0*/  BSSY.RECONVERGENT B2, `(.L_x_7) ;  /* 0x0000035000027945 */ /* 0x000fe20003800200 */
[----:B------:R-:W-:-:S11]  /*08e0*/  LOP3.LUT P0, RZ, R4, 0x20, RZ, 0xc0, !PT ;  /* 0x0000002004ff7812 */ /* 0x000fd6000780c0ff */
[----:B------:R-:W-:Y:S05]  /*08f0*/  @!P1 BRA `(.L_x_8) ;  /* 0x0000000000c89947 */ /* 0x000fea0003800000 */
[----:B------:R-:W0:Y:S02]  /*0900*/  LDCU.64 UR4, c[0x0][0x380] ;  /* 0x00007000ff0477ac */ /* 0x000e240008000a00 */
[----:B0-----:R-:W-:-:S04]  /*0910*/  IADD3 R18, P1, P2, R0, UR4, R13 ;  /* 0x0000000400127c10 */ /* 0x001fc8000fa3e00d */
[----:B------:R-:W-:-:S05]  /*0920*/  IADD3.X R19, PT, PT, RZ, UR5, R12, P1, P2 ;  /* 0x00000005ff137c10 */ /* 0x000fca0008fe440c */
[----:B------:R-:W2:Y:S04]  /*0930*/  LDG.E.S8 R2, desc[UR6][R18.64] ;  /* 0x0000000612027981 */ /* 0x000ea8000c1e1300 */
[----:B------:R-:W3:Y:S01]  /*0940*/  LDG.E.S8 R21, desc[UR6][R18.64+0x20] ;  /* 0x0000200612157981 */ /* 0x000ee2000c1e1300 */
[----:B------:R-:W-:Y:S01]  /*0950*/  HFMA2 R5, -RZ, RZ, 0.96630859375, -0.0022525787353515625 ;  /* 0x3bbb989dff057431 */ /* 0x000fe200000001ff */
[----:B------:R-:W-:Y:S02]  /*0960*/  MOV R4, 0x437c0000 ;  /* 0x437c000000047802 */ /* 0x000fe40000000f00 */
[----:B------:R-:W-:Y:S01]  /*0970*/  IADD3 R0, PT, PT, R0, 0x40, RZ ;  /* 0x0000004000007810 */ /* 0x000fe20007ffe0ff */
[----:B--2---:R-:W0:Y:S08]  /*0980*/  I2F.S16 R2, R2 ;  /* 0x0000000200027306 */ /* 0x004e300000101400 */
[----:B---3--:R-:W1:Y:S01]  /*0990*/  I2F.S16 R21, R21 ;  /* 0x0000001500157306 */ /* 0x008e620000101400 */
[----:B0-----:R-:W-:-:S05]  /*09a0*/  FMNMX R8, R17, R2, !PT ;  /* 0x0000000211087209 */ /* 0x001fca0007800000 */
[--C-:B------:R-:W-:Y:S01]  /*09b0*/  FADD R20, R17, -R8.reuse ;  /* 0x8000000811147221 */ /* 0x100fe20000000000 */
[----:B------:R-:W-:Y:S01]  /*09c0*/  FADD R6, R2, -R8 ;  /* 0x8000000802067221 */ /* 0x000fe20000000000 */
[----:B-1----:R-:W-:Y:S02]  /*09d0*/  FMNMX R17, R8, R21, !PT ;  /* 0x0000001508117209 */ /* 0x002fe40007800000 */
[-C--:B------:R-:W-:Y:S01]  /*09e0*/  FFMA.SAT R3, R20, R5.reuse, 0.5 ;  /* 0x3f00000014037423 */ /* 0x080fe20000002005 */
[----:B------:R-:W-:-:S03]  /*09f0*/  FFMA.SAT R11, R6, R5, 0.5 ;  /* 0x3f000000060b7423 */ /* 0x000fc60000002005 */
[-C--:B------:R-:W-:Y:S01]  /*0a00*/  FFMA.RM R3, R3, R4.reuse, 12582913 ;  /* 0x4b40000103037423 */ /* 0x080fe20000004004 */
[----:B------:R-:W-:Y:S01]  /*0a10*/  FFMA.RM R2, R11, R4, 12582913 ;  /* 0x4b4000010b027423 */ /* 0x000fe20000004004 */
[--C-:B------:R-:W-:Y:S01]  /*0a20*/  FADD R8, R8, -R17.reuse ;  /* 0x8000001108087221 */ /* 0x100fe20000000000 */
[----:B------:R-:W-:Y:S01]  /*0a30*/  FADD R18, R21, -R17 ;  /* 0x8000001115127221 */ /* 0x000fe20000000000 */
[----:B------:R-:W-:Y:S01]  /*0a40*/  FADD R7, R3, -12583039 ;  /* 0xcb40007f03077421 */ /* 0x000fe20000000000 */
[----:B------:R-:W-:Y:S02]  /*0a50*/  FADD R19, R2, -12583039 ;  /* 0xcb40007f02137421 */ /* 0x000fe40000000000 */
[----:B------:R-:W-:Y:S01]  /*0a60*/  FFMA.SAT R21, R18, R5, 0.5 ;  /* 0x3f00000012157423 */ /* 0x000fe20000002005 */
[----:B------:R-:W-:Y:S01]  /*0a70*/  FFMA R7, R20, 1.4426950216293334961, -R7 ;  /* 0x3fb8aa3b14077823 */ /* 0x000fe20000000807 */
[----:B------:R-:W-:-:S03]  /*0a80*/  FFMA R19, R6, 1.4426950216293334961, -R19 ;  /* 0x3fb8aa3b06137823 */ /* 0x000fc60000000813 */
[----:B------:R-:W-:Y:S01]  /*0a90*/  FFMA R11, R20, 1.925963033500011079e-08, R7 ;  /* 0x32a57060140b7823 */ /* 0x000fe20000000007 */
[----:B------:R-:W-:Y:S01]  /*0aa0*/  FFMA.SAT R7, R8, R5, 0.5 ;  /* 0x3f00000008077423 */ /* 0x000fe20000002005 */
[----:B------:R-:W-:Y:S01]  /*0ab0*/  FFMA R5, R6, 1.925963033500011079e-08, R19 ;  /* 0x32a5706006057823 */ /* 0x000fe20000000013 */
[----:B------:R-:W-:Y:S02]  /*0ac0*/  SHF.L.U32 R6, R3, 0x17, RZ ;  /* 0x0000001703067819 */ /* 0x000fe400000006ff */
[-C--:B------:R-:W-:Y:S01]  /*0ad0*/  FFMA.RM R7, R7, R4.reuse, 12582913 ;  /* 0x4b40000107077423 */ /* 0x080fe20000004004 */
[----:B------:R-:W-:Y:S01]  /*0ae0*/  FFMA.RM R4, R21, R4, 12582913 ;  /* 0x4b40000115047423 */ /* 0x000fe20000004004 */
[----:B------:R-:W0:Y:S01]  /*0af0*/  MUFU.EX2 R11, R11 ;  /* 0x0000000b000b7308 */ /* 0x000e220000000800 */
[----:B------:R-:W-:Y:S01]  /*0b00*/  SHF.L.U32 R3, R2, 0x17, RZ ;  /* 0x0000001702037819 */ /* 0x000fe200000006ff */
[C---:B------:R-:W-:Y:S01]  /*0b10*/  FADD R19, R7.reuse, -12583039 ;  /* 0xcb40007f07137421 */ /* 0x040fe20000000000 */
[----:B------:R-:W-:Y:S01]  /*0b20*/  FADD R21, R4, -12583039 ;  /* 0xcb40007f04157421 */ /* 0x000fe20000000000 */
[----:B------:R-:W-:-:S02]  /*0b30*/  SHF.L.U32 R7, R7, 0x17, RZ ;  /* 0x0000001707077819 */ /* 0x000fc400000006ff */
[----:B------:R-:W-:Y:S01]  /*0b40*/  FFMA R19, R8, 1.4426950216293334961, -R19 ;  /* 0x3fb8aa3b08137823 */ /* 0x000fe20000000813 */
[----:B------:R-:W-:Y:S01]  /*0b50*/  FFMA R21, R18, 1.4426950216293334961, -R21 ;  /* 0x3fb8aa3b12157823 */ /* 0x000fe20000000815 */
[----:B------:R-:W1:Y:S01]  /*0b60*/  MUFU.EX2 R5, R5 ;  /* 0x0000000500057308 */ /* 0x000e620000000800 */
[----:B------:R-:W-:Y:S01]  /*0b70*/  SHF.L.U32 R4, R4, 0x17, RZ ;  /* 0x0000001704047819 */ /* 0x000fe200000006ff */
[----:B------:R-:W-:Y:S01]  /*0b80*/  FFMA R19, R8, 1.925963033500011079e-08, R19 ;  /* 0x32a5706008137823 */ /* 0x000fe20000000013 */
[----:B------:R-:W-:-:S05]  /*0b90*/  FFMA R21, R18, 1.925963033500011079e-08, R21 ;  /* 0x32a5706012157823 */ /* 0x000fca0000000015 */
[----:B------:R-:W2:Y:S01]  /*0ba0*/  MUFU.EX2 R8, R19 ;  /* 0x0000001300087308 */ /* 0x000ea20000000800 */
[----:B0-----:R-:W-:-:S04]  /*0bb0*/  FMUL R11, R6, R11 ;  /* 0x0000000b060b7220 */ /* 0x001fc80000400000 */
[----:B------:R-:W-:-:S03]  /*0bc0*/  FMUL R10, R10, R11 ;  /* 0x0000000b0a0a7220 */ /* 0x000fc60000400000 */
[----:B------:R-:W0:Y:S01]  /*0bd0*/  MUFU.EX2 R21, R21 ;  /* 0x0000001500157308 */ /* 0x000e220000000800 */
[----:B-1----:R-:W-:Y:S01]  /*0be0*/  FFMA R3, R3, R5, R10 ;  /* 0x0000000503037223 */ /* 0x002fe2000000000a */
[----:B--2---:R-:W-:-:S04]  /*0bf0*/  FMUL R8, R7, R8 ;  /* 0x0000000807087220 */ /* 0x004fc80000400000 */
[----:B------:R-:W-:-:S04]  /*0c00*/  FMUL R3, R3, R8 ;  /* 0x0000000803037220 */ /* 0x000fc80000400000 */
[----:B0-----:R-:W-:-:S07]  /*0c10*/  FFMA R10, R4, R21, R3 ;  /* 0x00000015040a7223 */ /* 0x001fce0000000003 */
.L_x_8:
[----:B------:R-:W-:Y:S05]  /*0c20*/  BSYNC.RECONVERGENT B2 ;  /* 0x0000000000027941 */ /* 0x000fea0003800200 */
.L_x_7:
[----:B------:R-:W-:Y:S05]  /*0c30*/  @P0 BRA `(.L_x_3) ;  /* 0x0000000000700947 */ /* 0x000fea0003800000 */
[----:B------:R-:W0:Y:S02]  /*0c40*/  LDCU.64 UR4, c[0x0][0x380] ;  /* 0x00007000ff0477ac */ /* 0x000e240008000a00 */
[----:B0-----:R-:W-:-:S04]  /*0c50*/  IADD3 R2, P0, P1, R0, UR4, R13 ;  /* 0x0000000400027c10 */ /* 0x001fc8000f91e00d */
[----:B------:R-:W-:-:S05]  /*0c60*/  IADD3.X R3, PT, PT, RZ, UR5, R12, P0, P1 ;  /* 0x00000005ff037c10 */ /* 0x000fca00087e240c */
[----:B------:R-:W2:Y:S01]  /*0c70*/  LDG.E.S8 R2, desc[UR6][R2.64] ;  /* 0x0000000602027981 */ /* 0x000ea2000c1e1300 */
[----:B------:R-:W-:Y:S01]  /*0c80*/  HFMA2 R8, -RZ, RZ, 0.96630859375, -0.0022525787353515625 ;  /* 0x3bbb989dff087431 */ /* 0x000fe200000001ff */
[----:B------:R-:W-:Y:S01]  /*0c90*/  MOV R11, 0x437c0000 ;  /* 0x437c0000000b7802 */ /* 0x000fe20000000f00 */
[----:B--2---:R-:W0:Y:S02]  /*0ca0*/  I2F.S16 R4, R2 ;  /* 0x0000000200047306 */ /* 0x004e240000101400 */
[----:B0-----:R-:W-:-:S05]  /*0cb0*/  FMNMX R0, R17, R4, !PT ;  /* 0x0000000411007209 */ /* 0x001fca0007800000 */
[--C-:B------:R-:W-:Y:S01]  /*0cc0*/  FADD R5, R17, -R0.reuse ;  /* 0x8000000011057221 */ /* 0x100fe20000000000 */
[----:B------:R-:W-:Y:S01]  /*0cd0*/  FADD R7, R4, -R0 ;  /* 0x8000000004077221 */ /* 0x000fe20000000000 */
[----:B------:R-:W-:Y:S02]  /*0ce0*/  MOV R17, R0 ;  /* 0x0000000000117202 */ /* 0x000fe40000000f00 */
[-C--:B------:R-:W-:Y:S01]  /*0cf0*/  FFMA.SAT R6, R5, R8.reuse, 0.5 ;  /* 0x3f00000005067423 */ /* 0x080fe20000002008 */
[----:B------:R-:W-:-:S03]  /*0d00*/  FFMA.SAT R8, R7, R8, 0.5 ;  /* 0x3f00000007087423 */ /* 0x000fc60000002008 */
[-C--:B------:R-:W-:Y:S01]  /*0d10*/  FFMA.RM R6, R6, R11.reuse, 12582913 ;  /* 0x4b40000106067423 */ /* 0x080fe2000000400b */
[----:B------:R-:W-:-:S03]  /*0d20*/  FFMA.RM R8, R8, R11, 12582913 ;  /* 0x4b40000108087423 */ /* 0x000fc6000000400b */
[----:B------:R-:W-:Y:S01]  /*0d30*/  FADD R4, R6, -12583039 ;  /* 0xcb40007f06047421 */ /* 0x000fe20000000000 */
[----:B------:R-:W-:Y:S01]  /*0d40*/  FADD R2, R8, -12583039 ;  /* 0xcb40007f08027421 */ /* 0x000fe20000000000 */
[----:B------:R-:W-:Y:S02]  /*0d50*/  SHF.L.U32 R6, R6, 0x17, RZ ;  /* 0x0000001706067819 */ /* 0x000fe400000006ff */
[----:B------:R-:W-:Y:S01]  /*0d60*/  FFMA R4, R5, 1.4426950216293334961, -R4 ;  /* 0x3fb8aa3b05047823 */ /* 0x000fe20000000804 */
[----:B------:R-:W-:Y:S01]  /*0d70*/  FFMA R2, R7, 1.4426950216293334961, -R2 ;  /* 0x3fb8aa3b07027823 */ /* 0x000fe20000000802 */
[----:B------:R-:W-:Y:S02]  /*0d80*/  SHF.L.U32 R8, R8, 0x17, RZ ;  /* 0x0000001708087819 */ /* 0x000fe400000006ff */
[----:B------:R-:W-:Y:S01]  /*0d90*/  FFMA R4, R5, 1.925963033500011079e-08, R4 ;  /* 0x32a5706005047823 */ /* 0x000fe20000000004 */
[----:B------:R-:W-:-:S03]  /*0da0*/  FFMA R2, R7, 1.925963033500011079e-08, R2 ;  /* 0x32a5706007027823 */ /* 0x000fc60000000002 */
[----:B------:R-:W0:Y:S08]  /*0db0*/  MUFU.EX2 R3, R4 ;  /* 0x0000000400037308 */ /* 0x000e300000000800 */
[----:B------:R-:W1:Y:S01]  /*0dc0*/  MUFU.EX2 R2, R2 ;  /* 0x0000000200027308 */ /* 0x000e620000000800 */
[----:B0-----:R-:W-:-:S04]  /*0dd0*/  FMUL R3, R6, R3 ;  /* 0x0000000306037220 */ /* 0x001fc80000400000 */
[----:B------:R-:W-:-:S04]  /*0de0*/  FMUL R3, R10, R3 ;  /* 0x000000030a037220 */ /* 0x000fc80000400000 */
[----:B-1----:R-:W-:-:S07]  /*0df0*/  FFMA R10, R8, R2, R3 ;  /* 0x00000002080a7223 */ /* 0x002fce0000000003 */
.L_x_3:
[----:B------:R-:W-:Y:S05]  /*0e00*/  BSYNC.RECONVERGENT B1 ;  /* 0x0000000000017941 */ /* 0x000fea0003800200 */
.L_x_2:
[----:B------:R-:W-:-:S03]  /*0e10*/  UMOV UR4, 0xffffffff ;  /* 0xffffffff00047882 */ /* 0x000fc60000000000 */
[----:B------:R-:W-:Y:S05]  /*0e20*/  BRA.DIV UR4, `(.L_x_9) ;  /* 0x0000005e049c7947 */ /* 0x000fea000b800000 */
[----:B------:R0:W1:Y:S01]  /*0e30*/  SHFL.DOWN PT, R8, R17, 0x10, 0x1f ;  /* 0x0a001f0011087f89 */ /* 0x00006200000e0000 */
[----:B------:R-:W-:-:S03]  /*0e40*/  NOP ;  /* 0x0000000000007918 */ /* 0x000fc60000000000 */
[----:B------:R0:W2:Y:S02]  /*0e50*/  SHFL.DOWN PT, R4, R10, 0x10, 0x1f ;  /* 0x0a001f000a047f89 */ /* 0x0000a400000e0000 */
.L_x_132:
[----:B-1----:R-:W-:Y:S01]  /*0e60*/  FSETP.GEU.AND P0, PT, R17, R8, PT ;  /* 0x000000081100720b */ /* 0x002fe20003f0e000 */
[----:B------:R-:W-:Y:S01]  /*0e70*/  BSSY.RECONVERGENT B1, `(.L_x_10) ;  /* 0x000001b000017945 */ /* 0x000fe20003800200 */
[----:B------:R-:W-:Y:S01]  /*0e80*/  HFMA2 R7, -RZ, RZ, 0.96630859375, -0.0022525787353515625 ;  /* 0x3bbb989dff077431 */ /* 0x000fe200000001ff */
[----:B--2---:R-:W-:Y:S02]  /*0e90*/  MOV R3, R4 ;  /* 0x0000000400037202 */ /* 0x004fe40000000f00 */
[----:B------:R-:W-:-:S08]  /*0ea0*/  MOV R6, 0x437c0000 ;  /* 0x437c000000067802 */ /* 0x000fd00000000f00 */
[----:B------:R-:W-:Y:S05]  /*0eb0*/  @P0 BRA `(.L_x_11) ;  /* 0x00000000002c0947 */ /* 0x000fea0003800000 */
[----:B------:R-:W-:-:S04]  /*0ec0*/  FADD R0, -R8, R17 ;  /* 0x0000001108007221 */ /* 0x000fc80000000100 */
[----:B------:R-:W-:-:S04]  /*0ed0*/  FFMA.SAT R5, R0, R7, 0.5 ;  /* 0x3f00000000057423 */ /* 0x000fc80000002007 */
[----:B------:R-:W-:-:S04]  /*0ee0*/  FFMA.RM R5, R5, R6, 12582913 ;  /* 0x4b40000105057423 */ /* 0x000fc80000004006 */
[C---:B------:R-:W-:Y:S01]  /*0ef0*/  FADD R11, R5.reuse, -12583039 ;  /* 0xcb40007f050b7421 */ /* 0x040fe20000000000 */
[----:B------:R-:W-:-:S03]  /*0f00*/  SHF.L.U32 R5, R5, 0x17, RZ ;  /* 0x0000001705057819 */ /* 0x000fc600000006ff */
[----:B------:R-:W-:-:S04]  /*0f10*/  FFMA R11, R0, 1.4426950216293334961, -R11 ;  /* 0x3fb8aa3b000b7823 */ /* 0x000fc8000000080b */
[----:B------:R-:W-:-:S04]  /*0f20*/  FFMA R11, R0, 1.925963033500011079e-08, R11 ;  /* 0x32a57060000b7823 */ /* 0x000fc8000000000b */
[----:B------:R-:W1:Y:S02]  /*0f30*/  MUFU.EX2 R0, R11 ;  /* 0x0000000b00007308 */ /* 0x000e640000000800 */
[----:B-1----:R-:W-:-:S04]  /*0f40*/  FMUL R5, R5, R0 ;  /* 0x0000000005057220 */ /* 0x002fc80000400000 */
[----:B0-----:R-:W-:Y:S01]  /*0f50*/  FMUL R10, R10, R5 ;  /* 0x000000050a0a7220 */ /* 0x001fe20000400000 */
[----:B------:R-:W-:Y:S06]  /*0f60*/  BRA `(.L_x_12) ;  /* 0x00000000002c7947 */ /* 0x000fec0003800000 */
.L_x_11:
[----:B------:R-:W-:Y:S01]  /*0f70*/  FADD R0, R8, -R17 ;  /* 0x8000001108007221 */ /* 0x000fe20000000000 */
[----:B------:R-:W-:-:S03]  /*0f80*/  MOV R8, R17 ;  /* 0x0000001100087202 */ /* 0x000fc60000000f00 */
        /* <DEDUP_REMOVED lines=8> */
[----:B------:R-:W-:-:S07]  /*1010*/  FMUL R3, R3, R0 ;  /* 0x0000000003037220 */ /* 0x000fce0000400000 */
.L_x_12:
[----:B------:R-:W-:Y:S05]  /*1020*/  BSYNC.RECONVERGENT B1 ;  /* 0x0000000000017941 */ /* 0x000fea0003800200 */
.L_x_10:
[----:B------:R-:W-:Y:S01]  /*1030*/  UMOV UR4, 0xffffffff ;  /* 0xffffffff00047882 */ /* 0x000fe20000000000 */
[----:B0-----:R-:W-:Y:S02]  /*1040*/  FADD R10, R3, R10 ;  /* 0x0000000a030a7221 */ /* 0x001fe40000000000 */
[----:B------:R-:W-:Y:S05]  /*1050*/  BRA.DIV UR4, `(.L_x_13) ;  /* 0x0000005e04507947 */ /* 0x000fea000b800000 */
[----:B------:R0:W1:Y:S01]  /*1060*/  SHFL.DOWN PT, R4, R10, 0x8, 0x1f ;  /* 0x09001f000a047f89 */ /* 0x00006200000e0000 */
[----:B------:R-:W-:-:S03]  /*1070*/  NOP ;  /* 0x0000000000007918 */ /* 0x000fc60000000000 */
[----:B------:R0:W2:Y:S02]  /*1080*/  SHFL.DOWN PT, R11, R8, 0x8, 0x1f ;  /* 0x09001f00080b7f89 */ /* 0x0000a400000e0000 */
.L_x_137:
[----:B--2---:R-:W-:Y:S01]  /*1090*/  FSETP.GEU.AND P0, PT, R8, R11, PT ;  /* 0x0000000b0800720b */ /* 0x004fe20003f0e000 */
[----:B------:R-:W-:Y:S01]  /*10a0*/  BSSY.RECONVERGENT B1, `(.L_x_14) ;  /* 0x0000019000017945 */ /* 0x000fe20003800200 */
[----:B-1----:R-:W-:-:S11]  /*10b0*/  MOV R3, R4 ;  /* 0x0000000400037202 */ /* 0x002fd60000000f00 */
[----:B------:R-:W-:Y:S05]  /*10c0*/  @!P0 BRA `(.L_x_15) ;  /* 0x00000000002c8947 */ /* 0x000fea0003800000 */
        /* <DEDUP_REMOVED lines=9> */
[----:B------:R-:W-:Y:S01]  /*1160*/  FMUL R3, R3, R0 ;  /* 0x0000000003037220 */ /* 0x000fe20000400000 */
[----:B------:R-:W-:Y:S06]  /*1170*/  BRA `(.L_x_16) ;  /* 0x00000000002c7947 */ /* 0x000fec0003800000 */
.L_x_15:
[----:B------:R-:W-:Y:S01]  /*1180*/  FADD R0, R8, -R11 ;  /* 0x8000000b08007221 */ /* 0x000fe20000000000 */
[----:B0-----:R-:W-:-:S03]  /*1190*/  MOV R8, R11 ;  /* 0x0000000b00087202 */ /* 0x001fc60000000f00 */
[----:B------:R-:W-:-:S04]  /*11a0*/  FFMA.SAT R5, R0, R7, 0.5 ;  /* 0x3f00000000057423 */ /* 0x000fc80000002007 */
[----:B------:R-:W-:-:S04]  /*11b0*/  FFMA.RM R5, R5, R6, 12582913 ;  /* 0x4b40000105057423 */ /* 0x000fc80000004006 */
[C---:B------:R-:W-:Y:S01]  /*11c0*/  FADD R17, R5.reuse, -12583039 ;  /* 0xcb40007f05117421 */ /* 0x040fe20000000000 */
[----:B------:R-:W-:-:S03]  /*11d0*/  SHF.L.U32 R5, R5, 0x17, RZ ;  /* 0x0000001705057819 */ /* 0x000fc600000006ff */
[----:B------:R-:W-:-:S04]  /*11e0*/  FFMA R17, R0, 1.4426950216293334961, -R17 ;  /* 0x3fb8aa3b00117823 */ /* 0x000fc80000000811 */
[----:B------:R-:W-:-:S04]  /*11f0*/  FFMA R17, R0, 1.925963033500011079e-08, R17 ;  /* 0x32a5706000117823 */ /* 0x000fc80000000011 */
[----:B------:R-:W0:Y:S02]  /*1200*/  MUFU.EX2 R0, R17 ;  /* 0x0000001100007308 */ /* 0x000e240000000800 */
[----:B0-----:R-:W-:-:S04]  /*1210*/  FMUL R5, R5, R0 ;  /* 0x0000000005057220 */ /* 0x001fc80000400000 */
[----:B------:R-:W-:-:S07]  /*1220*/  FMUL R10, R10, R5 ;  /* 0x000000050a0a7220 */ /* 0x000fce0000400000 */
.L_x_16:
[----:B------:R-:W-:Y:S05]  /*1230*/  BSYNC.RECONVERGENT B1 ;  /* 0x0000000000017941 */ /* 0x000fea0003800200 */
.L_x_14:
[----:B------:R-:W-:Y:S01]  /*1240*/  UMOV UR4, 0xffffffff ;  /* 0xffffffff00047882 */ /* 0x000fe20000000000 */
[----:B0-----:R-:W-:Y:S02]  /*1250*/  FADD R10, R3, R10 ;  /* 0x0000000a030a7221 */ /* 0x001fe40000000000 */
[----:B------:R-:W-:Y:S05]  /*1260*/  BRA.DIV UR4, `(.L_x_17) ;  /* 0x0000005e04187947 */ /* 0x000fea000b800000 */
[----:B------:R0:W1:Y:S01]  /*1270*/  SHFL.DOWN PT, R4, R10, 0x4, 0x1f ;  /* 0x08801f000a047f89 */ /* 0x00006200000e0000 */
[----:B------:R-:W-:-:S03]  /*1280*/  NOP ;  /* 0x0000000000007918 */ /* 0x000fc60000000000 */
[----:B------:R0:W2:Y:S02]  /*1290*/  SHFL.DOWN PT, R11, R8, 0x4, 0x1f ;  /* 0x08801f00080b7f89 */ /* 0x0000a400000e0000 */
.L_x_142:
        /* <DEDUP_REMOVED lines=15> */
.L_x_19:
        /* <DEDUP_REMOVED lines=11> */
.L_x_20:
[----:B------:R-:W-:Y:S05]  /*1440*/  BSYNC.RECONVERGENT B1 ;  /* 0x0000000000017941 */ /* 0x000fea0003800200 */
.L_x_18:
[----:B------:R-:W-:Y:S01]  /*1450*/  UMOV UR4, 0xffffffff ;  /* 0xffffffff00047882 */ /* 0x000fe20000000000 */
[----:B0-----:R-:W-:Y:S02]  /*1460*/  FADD R10, R3, R10 ;  /* 0x0000000a030a7221 */ /* 0x001fe40000000000 */
[----:B------:R-:W-:Y:S05]  /*1470*/  BRA.DIV UR4, `(.L_x_21) ;  /* 0x0000005a04e07947 */ /* 0x000fea000b800000 */
[----:B------:R0:W1:Y:S01]  /*1480*/  SHFL.DOWN PT, R4, R10, 0x2, 0x1f ;  /* 0x08401f000a047f89 */ /* 0x00006200000e0000 */
[----:B------:R-:W-:-:S03]  /*1490*/  NOP ;  /* 0x0000000000007918 */ /* 0x000fc60000000000 */
[----:B------:R0:W2:Y:S02]  /*14a0*/  SHFL.DOWN PT, R11, R8, 0x2, 0x1f ;  /* 0x08401f00080b7f89 */ /* 0x0000a400000e0000 */
.L_x_147:
        /* <DEDUP_REMOVED lines=15> */
.L_x_23:
        /* <DEDUP_REMOVED lines=11> */
.L_x_24:
[----:B------:R-:W-:Y:S05]  /*1650*/  BSYNC.RECONVERGENT B1 ;  /* 0x0000000000017941 */ /* 0x000fea0003800200 */
.L_x_22:
[----:B------:R-:W-:Y:S01]  /*1660*/  UMOV UR4, 0xffffffff ;  /* 0xffffffff00047882 */ /* 0x000fe20000000000 */
[----:B0-----:R-:W-:Y:S02]  /*1670*/  FADD R10, R3, R10 ;  /* 0x0000000a030a7221 */ /* 0x001fe40000000000 */
[----:B------:R-:W-:Y:S05]  /*1680*/  BRA.DIV UR4, `(.L_x_25) ;  /* 0x0000005a04a87947 */ /* 0x000fea000b800000 */
[----:B------:R0:W1:Y:S01]  /*1690*/  SHFL.DOWN PT, R4, R10, 0x1, 0x1f ;  /* 0x08201f000a047f89 */ /* 0x00006200000e0000 */
[----:B------:R-:W-:-:S03]  /*16a0*/  NOP ;  /* 0x0000000000007918 */ /* 0x000fc60000000000 */
[----:B------:R0:W2:Y:S02]  /*16b0*/  SHFL.DOWN PT, R11, R8, 0x1, 0x1f ;  /* 0x08201f00080b7f89 */ /* 0x0000a400000e0000 */
.L_x_152:
[----:B--2---:R-:W-:Y:S01]  /*16c0*/  FSETP.GEU.AND P0, PT, R8, R11, PT ;  /* 0x0000000b0800720b */ /* 0x004fe20003f0e000 */
[----:B------:R-:W-:Y:S01]  /*16d0*/  BSSY.RECONVERGENT B1, `(.L_x_26) ;  /* 0x0000019000017945 */ /* 0x000fe20003800200 */
[----:B-1----:R-:W-:-:S11]  /*16e0*/  MOV R3, R4 ;  /* 0x0000000400037202 */ /* 0x002fd60000000f00 */
[----:B------:R-:W-:Y:S05]  /*16f0*/  @!P0 BRA `(.L_x_27) ;  /* 0x0000000000308947 */ /* 0x000fea0003800000 */
        /* <DEDUP_REMOVED lines=12> */
.L_x_27:
[----:B0-----:R-:W-:-:S04]  /*17c0*/  FADD R8, -R11, R8 ;  /* 0x000000080b087221 */ /* 0x001fc80000000100 */
        /* <DEDUP_REMOVED lines=9> */
.L_x_28:
[----:B------:R-:W-:Y:S05]  /*1860*/  BSYNC.RECONVERGENT B1 ;  /* 0x0000000000017941 */ /* 0x000fea0003800200 */
.L_x_26:
[----:B------:R-:W-:Y:S01]  /*1870*/  UMOV UR4, 0xffffffff ;  /* 0xffffffff00047882 */ /* 0x000fe20000000000 */
[----:B------:R-:W-:Y:S01]  /*1880*/  ISETP.GE.AND P0, PT, R14, R9, PT ;  /* 0x000000090e00720c */ /* 0x000fe20003f06270 */
[----:B0-----:R-:W-:Y:S01]  /*1890*/  FADD R10, R3, R10 ;  /* 0x0000000a030a7221 */ /* 0x001fe20000000000 */
[----:B------:R-:W-:Y:S11]  /*18a0*/  BRA.DIV UR4, `(.L_x_29) ;  /* 0x0000005a046c7947 */ /* 0x000ff6000b800000 */
[----:B------:R-:W0:Y:S04]  /*18b0*/  SHFL.IDX PT, R11, R11, RZ, 0x1f ;  /* 0x00001fff0b0b7589 */ /* 0x000e2800000e0000 */
[----:B------:R-:W1:Y:S02]  /*18c0*/  SHFL.IDX PT, R10, R10, RZ, 0x1f ;  /* 0x00001fff0a0a7589 */ /* 0x000e6400000e0000 */
.L_x_156:
[----:B------:R-:W-:Y:S05]  /*18d0*/  @P0 BRA `(.L_x_1) ;  /* 0x0000000800f00947 */ /* 0x000fea0003800000 */
[-C--:B------:R-:W-:Y:S01]  /*18e0*/  LOP3.LUT R0, RZ, R14.reuse, RZ, 0x33, !PT ;  /* 0x0000000eff007212 */ /* 0x080fe200078e33ff */
[----:B------:R-:W-:Y:S01]  /*18f0*/  BSSY.RECONVERGENT B3, `(.L_x_30) ;  /* 0x0000037000037945 */ /* 0x000fe20003800200 */
[----:B------:R-:W-:Y:S02]  /*1900*/  MOV R8, R14 ;  /* 0x0000000e00087202 */ /* 0x000fe40000000f00 */
[----:B------:R-:W-:-:S04]  /*1910*/  IADD3 R9, PT, PT, R0, R9, RZ ;  /* 0x0000000900097210 */ /* 0x000fc80007ffe0ff */
[----:B------:R-:W-:-:S04]  /*1920*/  LOP3.LUT R0, R9, 0x60, RZ, 0xc0, !PT ;  /* 0x0000006009007812 */ /* 0x000fc800078ec0ff */
[----:B------:R-:W-:-:S13]  /*1930*/  ISETP.NE.AND P0, PT, R0, 0x60, PT ;  /* 0x000000600000780c */ /* 0x000fda0003f05270 */
[----:B------:R-:W-:Y:S05]  /*1940*/  @!P0 BRA `(.L_x_31) ;  /* 0x0000000000c48947 */ /* 0x000fea0003800000 */
[----:B------:R-:W2:Y:S01]  /*1950*/  LDCU.128 UR8, c[0x0][0x380] ;  /* 0x00007000ff0877ac */ /* 0x000ea20008000c00 */
[----:B------:R-:W-:Y:S02]  /*1960*/  IADD3 R4, P0, PT, R14, R13, RZ ;  /* 0x0000000d0e047210 */ /* 0x000fe40007f1e0ff */
[----:B------:R-:W-:Y:S02]  /*1970*/  LEA.HI R0, R9, 0x1, RZ, 0x1b ;  /* 0x0000000109007811 */ /* 0x000fe400078fd8ff */
[----:B------:R-:W-:Y:S02]  /*1980*/  IADD3.X R5, PT, PT, RZ, R12, RZ, P0, !PT ;  /* 0x0000000cff057210 */ /* 0x000fe400007fe4ff */
[C---:B------:R-:W-:Y:S02]  /*1990*/  SHF.L.U32 R3, R0.reuse, 0x5, RZ ;  /* 0x0000000500037819 */ /* 0x040fe400000006ff */
[----:B------:R-:W-:Y:S02]  /*19a0*/  LOP3.LUT R0, R0, 0x3, RZ, 0xc0, !PT ;  /* 0x0000000300007812 */ /* 0x000fe400078ec0ff */
[----:B------:R-:W-:-:S02]  /*19b0*/  LOP3.LUT R8, R14, 0x60, R3, 0xf8, !PT ;  /* 0x000000600e087812 */ /* 0x000fc400078ef803 */
[----:B------:R-:W-:Y:S02]  /*19c0*/  IADD3 R2, PT, PT, -R0, RZ, RZ ;  /* 0x000000ff00027210 */ /* 0x000fe40007ffe1ff */
[C---:B--2---:R-:W-:Y:S02]  /*19d0*/  IADD3 R6, P1, PT, R4.reuse, UR10, RZ ;  /* 0x0000000a04067c10 */ /* 0x044fe4000ff3e0ff */
[----:B------:R-:W-:Y:S02]  /*19e0*/  IADD3 R4, P0, PT, R4, UR8, RZ ;  /* 0x0000000804047c10 */ /* 0x000fe4000ff1e0ff */
[C---:B------:R-:W-:Y:S02]  /*19f0*/  IADD3.X R7, PT, PT, R5.reuse, UR11, RZ, P1, !PT ;  /* 0x0000000b05077c10 */ /* 0x040fe40008ffe4ff */
[----:B------:R-:W-:-:S09]  /*1a00*/  IADD3.X R5, PT, PT, R5, UR9, RZ, P0, !PT ;  /* 0x0000000905057c10 */ /* 0x000fd200087fe4ff */
.L_x_34:
[----:B--2---:R-:W2:Y:S01]  /*1a10*/  LDG.E.S8 R0, desc[UR6][R4.64] ;  /* 0x0000000604007981 */ /* 0x004ea2000c1e1300 */
[----:B------:R-:W-:Y:S01]  /*1a20*/  HFMA2 R18, -RZ, RZ, 0.96630859375, -0.0022525787353515625 ;  /* 0x3bbb989dff127431 */ /* 0x000fe200000001ff */
[----:B------:R-:W-:Y:S01]  /*1a30*/  MOV R20, 0x437c0000 ;  /* 0x437c000000147802 */ /* 0x000fe20000000f00 */
[----:B-1----:R-:W-:Y:S01]  /*1a40*/  MUFU.RCP R19, R10 ;  /* 0x0000000a00137308 */ /* 0x002fe20000001000 */
[----:B------:R-:W-:Y:S01]  /*1a50*/  IADD3 R2, PT, PT, R2, 0x1, RZ ;  /* 0x0000000102027810 */ /* 0x000fe20007ffe0ff */
[----:B------:R-:W-:Y:S03]  /*1a60*/  BSSY.RECONVERGENT B4, `(.L_x_32) ;  /* 0x0000016000047945 */ /* 0x000fe60003800200 */
[----:B------:R-:W-:-:S03]  /*1a70*/  ISETP.NE.AND P2, PT, R2, RZ, PT ;  /* 0x000000ff0200720c */ /* 0x000fc60003f45270 */
[----:B--2---:R-:W0:Y:S02]  /*1a80*/  I2F.S16 R0, R0 ;  /* 0x0000000000007306 */ /* 0x004e240000101400 */
[----:B0-----:R-:W-:Y:S01]  /*1a90*/  FADD R3, -R11, R0 ;  /* 0x000000000b037221 */ /* 0x001fe20000000100 */
[----:B------:R-:W-:-:S03]  /*1aa0*/  FFMA R0, -R10, R19, 1 ;  /* 0x3f8000000a007423 */ /* 0x000fc60000000113 */
[----:B------:R-:W-:Y:S01]  /*1ab0*/  FFMA.SAT R17, R3, R18, 0.5 ;  /* 0x3f00000003117423 */ /* 0x000fe20000002012 */
[----:B------:R-:W-:-:S03]  /*1ac0*/  FFMA R0, R19, R0, R19 ;  /* 0x0000000013007223 */ /* 0x000fc60000000013 */
[----:B------:R-:W-:-:S04]  /*1ad0*/  FFMA.RM R17, R17, R20, 12582913 ;  /* 0x4b40000111117423 */ /* 0x000fc80000004014 */
[C---:B------:R-:W-:Y:S01]  /*1ae0*/  FADD R18, R17.reuse, -12583039 ;  /* 0xcb40007f11127421 */ /* 0x040fe20000000000 */
[----:B------:R-:W-:-:S03]  /*1af0*/  SHF.L.U32 R23, R17, 0x17, RZ ;  /* 0x0000001711177819 */ /* 0x000fc600000006ff */
[----:B------:R-:W-:-:S04]  /*1b00*/  FFMA R18, R3, 1.4426950216293334961, -R18 ;  /* 0x3fb8aa3b03127823 */ /* 0x000fc80000000812 */
[----:B------:R-:W-:-:S06]  /*1b10*/  FFMA R18, R3, 1.925963033500011079e-08, R18 ;  /* 0x32a5706003127823 */ /* 0x000fcc0000000012 */
[----:B------:R-:W0:Y:S02]  /*1b20*/  MUFU.EX2 R18, R18 ;  /* 0x0000001200127308 */ /* 0x000e240000000800 */
[----:B0-----:R-:W-:-:S06]  /*1b30*/  FMUL R23, R23, R18 ;  /* 0x0000001217177220 */ /* 0x001fcc0000400000 */
[----:B------:R-:W0:Y:S01]  /*1b40*/  FCHK P0, R23, R10 ;  /* 0x0000000a17007302 */ /* 0x000e220000000000 */
[----:B------:R-:W-:-:S04]  /*1b50*/  FFMA R3, R23, R0, RZ ;  /* 0x0000000017037223 */ /* 0x000fc800000000ff */
[----:B------:R-:W-:-:S04]  /*1b60*/  FFMA R17, -R10, R3, R23 ;  /* 0x000000030a117223 */ /* 0x000fc80000000117 */
[----:B------:R-:W-:Y:S01]  /*1b70*/  FFMA R0, R0, R17, R3 ;  /* 0x0000001100007223 */ /* 0x000fe20000000003 */
[----:B0-----:R-:W-:Y:S06]  /*1b80*/  @!P0 BRA `(.L_x_33) ;  /* 0x00000000000c8947 */ /* 0x001fec0003800000 */
[----:B------:R-:W-:Y:S02]  /*1b90*/  MOV R0, R10 ;  /* 0x0000000a00007202 */ /* 0x000fe40000000f00 */
[----:B------:R-:W-:-:S07]  /*1ba0*/  MOV R18, 0x1bc0 ;  /* 0x00001bc000127802 */ /* 0x000fce0000000f00 */
[----:B------:R-:W-:Y:S05]  /*1bb0*/  CALL.REL.NOINC `($__internal_0_$__cuda_sm3x_div_rn_noftz_f32_slowpath) ;  /* 0x00000064007c7944 */ /* 0x000fea0003c00000 */
.L_x_33:
[----:B------:R-:W-:Y:S05]  /*1bc0*/  BSYNC.RECONVERGENT B4 ;  /* 0x0000000000047941 */ /* 0x000fea0003800200 */
.L_x_32:
[----:B------:R-:W0:Y:S01]  /*1bd0*/  F2I.TRUNC.NTZ R3, R0 ;  /* 0x0000000000037305 */ /* 0x000e22000020f100 */
[----:B------:R-:W-:Y:S02]  /*1be0*/  MOV R18, R6 ;  /* 0x0000000600127202 */ /* 0x000fe40000000f00 */
[----:B------:R-:W-:Y:S02]  /*1bf0*/  MOV R19, R7 ;  /* 0x0000000700137202 */ /* 0x000fe40000000f00 */
[----:B------:R-:W-:Y:S02]  /*1c00*/  IADD3 R4, P1, PT, R4, 0x20, RZ ;  /* 0x0000002004047810 */ /* 0x000fe40007f3e0ff */
[----:B------:R-:W-:Y:S02]  /*1c10*/  IADD3 R6, P0, PT, R6, 0x20, RZ ;  /* 0x0000002006067810 */ /* 0x000fe40007f1e0ff */
[----:B------:R-:W-:Y:S02]  /*1c20*/  IADD3.X R5, PT, PT, RZ, R5, RZ, P1, !PT ;  /* 0x00000005ff057210 */ /* 0x000fe40000ffe4ff */
[----:B------:R-:W-:Y:S01]  /*1c30*/  IADD3.X R7, PT, PT, RZ, R7, RZ, P0, !PT ;  /* 0x00000007ff077210 */ /* 0x000fe200007fe4ff */
[----:B0-----:R2:W-:Y:S01]  /*1c40*/  STG.E.U8 desc[UR6][R18.64], R3 ;  /* 0x0000000312007986 */ /* 0x0015e2000c101106 */
[----:B------:R-:W-:Y:S07]  /*1c50*/  @P2 BRA `(.L_x_34) ;  /* 0xfffffffc006c2947 */ /* 0x000fee000383ffff */
.L_x_31:
[----:B------:R-:W-:Y:S05]  /*1c60*/  BSYNC.RECONVERGENT B3 ;  /* 0x0000000000037941 */ /* 0x000fea0003800200 */
.L_x_30:
[----:B------:R-:W-:-:S13]  /*1c70*/  ISETP.GE.U32.AND P0, PT, R9, 0x60, PT ;  /* 0x000000600900780c */ /* 0x000fda0003f06070 */
[----:B------:R-:W-:Y:S05]  /*1c80*/  @!P0 BRA `(.L_x_1) ;  /* 0x0000000800048947 */ /* 0x000fea0003800000 */
[----:B------:R-:W3:Y:S01]  /*1c90*/  LDCU.128 UR8, c[0x0][0x380] ;  /* 0x00007000ff0877ac */ /* 0x000ee20008000c00 */
[----:B------:R-:W-:-:S04]  /*1ca0*/  IADD3 R2, P0, P1, R13, 0x40, R8 ;  /* 0x000000400d027810 */ /* 0x000fc8000791e008 */
[----:B--2---:R-:W-:Y:S02]  /*1cb0*/  IADD3.X R3, PT, PT, R12, RZ, RZ, P0, P1 ;  /* 0x000000ff0c037210 */ /* 0x004fe400007e24ff */
[C---:B---3--:R-:W-:Y:S02]  /*1cc0*/  IADD3 R6, P2, PT, R2.reuse, UR8, RZ ;  /* 0x0000000802067c10 */ /* 0x048fe4000ff5e0ff */
[----:B------:R-:W-:Y:S02]  /*1cd0*/  IADD3 R2, P3, PT, R2, UR10, RZ ;  /* 0x0000000a02027c10 */ /* 0x000fe4000ff7e0ff */
[C---:B------:R-:W-:Y:S02]  /*1ce0*/  IADD3.X R7, PT, PT, R3.reuse, UR9, RZ, P2, !PT ;  /* 0x0000000903077c10 */ /* 0x040fe400097fe4ff */
[----:B------:R-:W-:-:S09]  /*1cf0*/  IADD3.X R3, PT, PT, R3, UR11, RZ, P3, !PT ;  /* 0x0000000b03037c10 */ /* 0x000fd20009ffe4ff */
.L_x_43:
[----:B------:R-:W2:Y:S01]  /*1d00*/  LDG.E.S8 R0, desc[UR6][R6.64+-0x40] ;  /* 0xffffc00606007981 */ /* 0x000ea2000c1e1300 */
[----:B------:R-:W-:Y:S01]  /*1d10*/  HFMA2 R5, -RZ, RZ, 0.96630859375, -0.0022525787353515625 ;  /* 0x3bbb989dff057431 */ /* 0x000fe200000001ff */
[----:B------:R-:W-:Y:S01]  /*1d20*/  MOV R12, 0x437c0000 ;  /* 0x437c0000000c7802 */ /* 0x000fe20000000f00 */
[----:B-1----:R-:W-:Y:S01]  /*1d30*/  MUFU.RCP R13, R10 ;  /* 0x0000000a000d7308 */ /* 0x002fe20000001000 */
[----:B------:R-:W-:Y:S07]  /*1d40*/  BSSY.RECONVERGENT B3, `(.L_x_35) ;  /* 0x0000017000037945 */ /* 0x000fee0003800200 */
        /* <DEDUP_REMOVED lines=9> */
[----:B------:R-:W-:-:S04]  /*1de0*/  FFMA R9, R4, 1.925963033500011079e-08, R9 ;  /* 0x32a5706004097823 */ /* 0x000fc80000000009 */
[----:B------:R-:W0:Y:S02]  /*1df0*/  MUFU.EX2 R4, R9 ;  /* 0x0000000900047308 */ /* 0x000e240000000800 */
[----:B0-----:R-:W-:-:S06]  /*1e00*/  FMUL R23, R5, R4 ;  /* 0x0000000405177220 */ /* 0x001fcc0000400000 */
[----:B------:R-:W0:Y:S01]  /*1e10*/  FCHK P0, R23, R10 ;  /* 0x0000000a17007302 */ /* 0x000e220000000000 */
[----:B------:R-:W-:-:S04]  /*1e20*/  FFMA R5, R0, R23, RZ ;  /* 0x0000001700057223 */ /* 0x000fc800000000ff */
[----:B------:R-:W-:-:S04]  /*1e30*/  FFMA R4, -R10, R5, R23 ;  /* 0x000000050a047223 */ /* 0x000fc80000000117 */
[----:B------:R-:W-:Y:S01]  /*1e40*/  FFMA R0, R0, R4, R5 ;  /* 0x0000000400007223 */ /* 0x000fe20000000005 */
[----:B------:R-:W-:Y:S02]  /*1e50*/  MOV R4, R2 ;  /* 0x0000000200047202 */ /* 0x000fe40000000f00 */
[----:B------:R-:W-:Y:S01]  /*1e60*/  MOV R5, R3 ;  /* 0x0000000300057202 */ /* 0x000fe20000000f00 */
[----:B0-----:R-:W-:Y:S06]  /*1e70*/  @!P0 BRA `(.L_x_36) ;  /* 0x00000000000c8947 */ /* 0x001fec0003800000 */
[----:B------:R-:W-:Y:S02]  /*1e80*/  MOV R0, R10 ;  /* 0x0000000a00007202 */ /* 0x000fe40000000f00 */
[----:B------:R-:W-:-:S07]  /*1e90*/  MOV R18, 0x1eb0 ;  /* 0x00001eb000127802 */ /* 0x000fce0000000f00 */
[----:B------:R-:W-:Y:S05]  /*1ea0*/  CALL.REL.NOINC `($__internal_0_$__cuda_sm3x_div_rn_noftz_f32_slowpath) ;  /* 0x0000006000c07944 */ /* 0x000fea0003c00000 */
.L_x_36:
[----:B------:R-:W-:Y:S05]  /*1eb0*/  BSYNC.RECONVERGENT B3 ;  /* 0x0000000000037941 */ /* 0x000fea0003800200 */
.L_x_35:
[----:B------:R-:W0:Y:S02]  /*1ec0*/  F2I.TRUNC.NTZ R3, R0 ;  /* 0x0000000000037305 */ /* 0x000e24000020f100 */
[----:B0-----:R0:W-:Y:S04]  /*1ed0*/  STG.E.U8 desc[UR6][R4.64+-0x40], R3 ;  /* 0xffffc00304007986 */ /* 0x0011e8000c101106 */
[----:B------:R-:W2:Y:S01]  /*1ee0*/  LDG.E.S8 R2, desc[UR6][R6.64+-0x20] ;  /* 0xffffe00606027981 */ /* 0x000ea2000c1e1300 */
[----:B------:R-:W-:Y:S01]  /*1ef0*/  HFMA2 R12, -RZ, RZ, 0.96630859375, -0.0022525787353515625 ;  /* 0x3bbb989dff0c7431 */ /* 0x000fe200000001ff */
[----:B------:R-:W-:Y:S01]  /*1f00*/  MOV R13, 0x437c0000 ;  /* 0x437c0000000d7802 */ /* 0x000fe20000000f00 */
[----:B------:R-:W-:Y:S01]  /*1f10*/  BSSY.RECONVERGENT B3, `(.L_x_37) ;  /* 0x0000016000037945 */ /* 0x000fe20003800200 */
[----:B--2---:R-:W1:Y:S02]  /*1f20*/  I2F.S16 R2, R2 ;  /* 0x0000000200027306 */ /* 0x004e640000101400 */
[----:B-1----:R-:W-:-:S04]  /*1f30*/  FADD R9, -R11, R2 ;  /* 0x000000020b097221 */ /* 0x002fc80000000100 */
[----:B------:R-:W-:-:S04]  /*1f40*/  FFMA.SAT R12, R9, R12, 0.5 ;  /* 0x3f000000090c7423 */ /* 0x000fc8000000200c */
[----:B------:R-:W-:Y:S02]  /*1f50*/  FFMA.RM R12, R12, R13, 12582913 ;  /* 0x4b4000010c0c7423 */ /* 0x000fe4000000400d */
[----:B------:R-:W1:Y:S02]  /*1f60*/  MUFU.RCP R13, R10 ;  /* 0x0000000a000d7308 */ /* 0x000e640000001000 */
[C---:B------:R-:W-:Y:S01]  /*1f70*/  FADD R18, R12.reuse, -12583039 ;  /* 0xcb40007f0c127421 */ /* 0x040fe20000000000 */
[----:B------:R-:W-:-:S03]  /*1f80*/  SHF.L.U32 R12, R12, 0x17, RZ ;  /* 0x000000170c0c7819 */ /* 0x000fc600000006ff */
[----:B------:R-:W-:-:S04]  /*1f90*/  FFMA R18, R9, 1.4426950216293334961, -R18 ;  /* 0x3fb8aa3b09127823 */ /* 0x000fc80000000812 */
[----:B------:R-:W-:-:S04]  /*1fa0*/  FFMA R18, R9, 1.925963033500011079e-08, R18 ;  /* 0x32a5706009127823 */ /* 0x000fc80000000012 */
[----:B0-----:R-:W0:Y:S01]  /*1fb0*/  MUFU.EX2 R3, R18 ;  /* 0x0000001200037308 */ /* 0x001e220000000800 */
[----:B-1----:R-:W-:-:S04]  /*1fc0*/  FFMA R0, -R10, R13, 1 ;  /* 0x3f8000000a007423 */ /* 0x002fc8000000010d */
[----:B------:R-:W-:Y:S01]  /*1fd0*/  FFMA R0, R13, R0, R13 ;  /* 0x000000000d007223 */ /* 0x000fe2000000000d */
[----:B0-----:R-:W-:-:S04]  /*1fe0*/  FMUL R23, R12, R3 ;  /* 0x000000030c177220 */ /* 0x001fc80000400000 */
        /* <DEDUP_REMOVED lines=8> */
.L_x_38:
[----:B------:R-:W-:Y:S05]  /*2070*/  BSYNC.RECONVERGENT B3 ;  /* 0x0000000000037941 */ /* 0x000fea0003800200 */
.L_x_37:
        /* <DEDUP_REMOVED lines=27> */
.L_x_40:
[----:B------:R-:W-:Y:S05]  /*2230*/  BSYNC.RECONVERGENT B3 ;  /* 0x0000000000037941 */ /* 0x000fea0003800200 */
.L_x_39:
        /* <DEDUP_REMOVED lines=27> */
.L_x_42:
[----:B------:R-:W-:Y:S05]  /*23f0*/  BSYNC.RECONVERGENT B3 ;  /* 0x0000000000037941 */ /* 0x000fea0003800200 */
.L_x_41:
[----:B------:R-:W0:Y:S01]  /*2400*/  F2I.TRUNC.NTZ R9, R0 ;  /* 0x0000000000097305 */ /* 0x000e22000020f100 */
[----:B------:R-:W1:Y:S01]  /*2410*/  LDCU UR4, c[0x0][0x3b0] ;  /* 0x00007600ff0477ac */ /* 0x000e620008000800 */
[----:B------:R-:W-:Y:S02]  /*2420*/  IADD3 R8, PT, PT, R8, 0x80, RZ ;  /* 0x0000008008087810 */ /* 0x000fe40007ffe0ff */
[----:B------:R-:W-:Y:S02]  /*2430*/  IADD3 R6, P1, PT, R6, 0x80, RZ ;  /* 0x0000008006067810 */ /* 0x000fe40007f3e0ff */
[----:B------:R-:W-:Y:S02]  /*2440*/  IADD3 R2, P2, PT, R4, 0x80, RZ ;  /* 0x0000008004027810 */ /* 0x000fe40007f5e0ff */
[----:B------:R-:W-:Y:S02]  /*2450*/  IADD3.X R7, PT, PT, RZ, R7, RZ, P1, !PT ;  /* 0x00000007ff077210 */ /* 0x000fe40000ffe4ff */
[----:B------:R-:W-:Y:S01]  /*2460*/  IADD3.X R3, PT, PT, RZ, R5, RZ, P2, !PT ;  /* 0x00000005ff037210 */ /* 0x000fe200017fe4ff */
[----:B0-----:R3:W-:Y:S01]  /*2470*/  STG.E.U8 desc[UR6][R4.64+0x20], R9 ;  /* 0x0000200904007986 */ /* 0x0017e2000c101106 */
[----:B-1----:R-:W-:-:S13]  /*2480*/  ISETP.GE.AND P0, PT, R8, UR4, PT ;  /* 0x0000000408007c0c */ /* 0x002fda000bf06270 */
[----:B---3--:R-:W-:Y:S05]  /*2490*/  @!P0 BRA `(.L_x_43) ;  /* 0xfffffff800188947 */ /* 0x008fea000383ffff */
.L_x_1:
[----:B------:R-:W-:Y:S05]  /*24a0*/  BSYNC B0 ;  /* 0x0000000000007941 */ /* 0x000fea0003800000 */
.L_x_0:
[----:B------:R-:W3:Y:S01]  /*24b0*/  LDC R2, c[0x0][0x3b4] ;  /* 0x0000ed00ff027b82 */ /* 0x000ee20000000800 */
[----:B------:R-:W3:Y:S02]  /*24c0*/  LDCU UR4, c[0x0][0x3b8] ;  /* 0x00007700ff0477ac */ /* 0x000ee40008000800 */
[----:B---3--:R-:W-:-:S04]  /*24d0*/  IADD3 R0, PT, PT, R2, UR4, RZ ;  /* 0x0000000402007c10 */ /* 0x008fc8000fffe0ff */
[----:B------:R-:W-:-:S04]  /*24e0*/  ISETP.GE.AND P0, PT, R15, R0, PT ;  /* 0x000000000f00720c */ /* 0x000fc80003f06270 */
[----:B------:R-:W-:-:S13]  /*24f0*/  ISETP.LT.OR P0, PT, R15, R2, P0 ;  /* 0x000000020f00720c */ /* 0x000fda0000701670 */
[----:B------:R-:W-:Y:S05]  /*2500*/  @P0 EXIT ;  /* 0x000000000000094d */ /* 0x000fea0003800000 */
[----:B------:R-:W3:Y:S01]  /*2510*/  LDC R9, c[0x0][0x3b0] ;  /* 0x0000ec00ff097b82 */ /* 0x000ee20000000800 */
[----:B------:R-:W-:Y:S02]  /*2520*/  LOP3.LUT P0, RZ, R16, 0x20, RZ, 0xc0, !PT ;  /* 0x0000002010ff7812 */ /* 0x000fe4000780c0ff */
[----:B------:R-:W-:-:S05]  /*2530*/  IADD3 R0, PT, PT, R15, -R2, RZ ;  /* 0x800000020f007210 */ /* 0x000fca0007ffe0ff */
[----:B---3--:R-:W-:-:S05]  /*2540*/  IMAD R7, R0, R9, RZ ;  /* 0x0000000900077224 */ /* 0x008fca00078e02ff */
[----:B------:R-:W-:Y:S01]  /*2550*/  SHF.R.S32.HI R6, RZ, 0x1f, R7 ;  /* 0x0000001fff067819 */ /* 0x000fe20000011407 */
[----:B------:R-:W-:Y:S06]  /*2560*/  @!P0 BRA `(.L_x_44) ;  /* 0x0000002000c48947 */ /* 0x000fec0003800000 */
[----:B------:R-:W-:Y:S01]  /*2570*/  ISETP.GE.AND P0, PT, R14, R9, PT ;  /* 0x000000090e00720c */ /* 0x000fe20003f06270 */
[----:B------:R-:W-:Y:S01]  /*2580*/  BSSY.RECONVERGENT B0, `(.L_x_45) ;  /* 0x00000c9000007945 */ /* 0x000fe20003800200 */
[----:B------:R-:W-:Y:S01]  /*2590*/  HFMA2 R13, -RZ, RZ, 0, 0 ;  /* 0x00000000ff0d7431 */ /* 0x000fe200000001ff */
[----:B------:R-:W-:-:S10]  /*25a0*/  MOV R15, 0xff800000 ;  /* 0xff800000000f7802 */ /* 0x000fd40000000f00 */
[----:B------:R-:W-:Y:S05]  /*25b0*/  @P0 BRA `(.L_x_46) ;  /* 0x0000000c00140947 */ /* 0x000fea0003800000 */
[-C--:B------:R-:W-:Y:S01]  /*25c0*/  LOP3.LUT R4, RZ, R14.reuse, RZ, 0x33, !PT ;  /* 0x0000000eff047212 */ /* 0x080fe200078e33ff */
[----:B------:R-:W-:Y:S01]  /*25d0*/  BSSY.RECONVERGENT B1, `(.L_x_47) ;  /* 0x0000071000017945 */ /* 0x000fe20003800200 */
[----:B------:R-:W-:Y:S02]  /*25e0*/  MOV R15, 0xff800000 ;  /* 0xff800000000f7802 */ /* 0x000fe40000000f00 */
[----:B------:R-:W-:Y:S02]  /*25f0*/  IADD3 R4, PT, PT, R4, R9, RZ ;  /* 0x0000000904047210 */ /* 0x000fe40007ffe0ff */
[----:B------:R-:W-:Y:S02]  /*2600*/  MOV R13, RZ ;  /* 0x000000ff000d7202 */ /* 0x000fe40000000f00 */
[----:B------:R-:W-:Y:S02]  /*2610*/  ISETP.GE.U32.AND P0, PT, R4, 0x60, PT ;  /* 0x000000600400780c */ /* 0x000fe40003f06070 */
[----:B------:R-:W-:-:S02]  /*2620*/  MOV R0, R14 ;  /* 0x0000000e00007202 */ /* 0x000fc40000000f00 */
[----:B------:R-:W-:-:S09]  /*2630*/  LEA.HI R5, R4, 0x1, RZ, 0x1b ;  /* 0x0000000104057811 */ /* 0x000fd200078fd8ff */
[----:B------:R-:W-:Y:S05]  /*2640*/  @!P0 BRA `(.L_x_48) ;  /* 0x0000000400a48947 */ /* 0x000fea0003800000 */
[----:B------:R-:W3:Y:S01]  /*2650*/  LDCU.64 UR4, c[0x0][0x3a0] ;  /* 0x00007400ff0477ac */ /* 0x000ee20008000a00 */
[C---:B--2---:R-:W-:Y:S01]  /*2660*/  SHF.L.U64.HI R3, R7.reuse, 0x2, R6 ;  /* 0x0000000207037819 */ /* 0x044fe20000010206 */
[----:B------:R-:W-:Y:S01]  /*2670*/  HFMA2 R13, -RZ, RZ, 0, 0 ;  /* 0x00000000ff0d7431 */ /* 0x000fe200000001ff */
[----:B------:R-:W-:Y:S02]  /*2680*/  SHF.L.U32 R2, R7, 0x2, RZ ;  /* 0x0000000207027819 */ /* 0x000fe400000006ff */
[----:B0-----:R-:W-:Y:S02]  /*2690*/  LOP3.LUT R11, R16, 0x1f, RZ, 0xc0, !PT ;  /* 0x0000001f100b7812 */ /* 0x001fe400078ec0ff */
[----:B------:R-:W-:Y:S02]  /*26a0*/  LOP3.LUT R8, R5, 0xffffffc, RZ, 0xc0, !PT ;  /* 0x0ffffffc05087812 */ /* 0x000fe400078ec0ff */
[----:B------:R-:W-:Y:S01]  /*26b0*/  MOV R15, 0xff800000 ;  /* 0xff800000000f7802 */ /* 0x000fe20000000f00 */
[----:B------:R-:W-:Y:S01]  /*26c0*/  IMAD.WIDE.U32 R2, R11, 0x4, R2 ;  /* 0x000000040b027825 */ /* 0x000fe200078e0002 */
[----:B------:R-:W-:-:S02]  /*26d0*/  MOV R0, R14 ;  /* 0x0000000e00007202 */ /* 0x000fc40000000f00 */
[----:B------:R-:W-:Y:S02]  /*26e0*/  IADD3 R8, PT, PT, -R8, RZ, RZ ;  /* 0x000000ff08087210 */ /* 0x000fe40007ffe1ff */
[----:B---3--:R-:W-:-:S04]  /*26f0*/  IADD3 R2, P0, PT, R2, UR4, RZ ;  /* 0x0000000402027c10 */ /* 0x008fc8000ff1e0ff */
[----:B------:R-:W-:-:S04]  /*2700*/  IADD3 R2, P1, PT, R2, 0x100, RZ ;  /* 0x0000010002027810 */ /* 0x000fc80007f3e0ff */
[----:B------:R-:W-:-:S09]  /*2710*/  IADD3.X R3, PT, PT, RZ, UR5, R3, P1, P0 ;  /* 0x00000005ff037c10 */ /* 0x000fd20008fe0403 */
.L_x_49:
[----:B------:R-:W2:Y:S04]  /*2720*/  LDG.E R24, desc[UR6][R2.64+-0x100] ;  /* 0xffff000602187981 */ /* 0x000ea8000c1e1900 */
[----:B------:R-:W3:Y:S04]  /*2730*/  LDG.E R18, desc[UR6][R2.64+-0x80] ;  /* 0xffff800602127981 */ /* 0x000ee8000c1e1900 */
[----:B------:R-:W4:Y:S04]  /*2740*/  LDG.E R17, desc[UR6][R2.64] ;  /* 0x0000000602117981 */ /* 0x000f28000c1e1900 */
[----:B------:R0:W5:Y:S01]  /*2750*/  LDG.E R12, desc[UR6][R2.64+0x80] ;  /* 0x00008006020c7981 */ /* 0x000162000c1e1900 */
[----:B------:R-:W-:-:S02]  /*2760*/  MOV R11, 0x3bbb989d ;  /* 0x3bbb989d000b7802 */ /* 0x000fc40000000f00 */
[----:B-1----:R-:W-:Y:S02]  /*2770*/  MOV R10, 0x437c0000 ;  /* 0x437c0000000a7802 */ /* 0x002fe40000000f00 */
[----:B------:R-:W-:Y:S02]  /*2780*/  IADD3 R8, PT, PT, R8, 0x4, RZ ;  /* 0x0000000408087810 */ /* 0x000fe40007ffe0ff */
[----:B------:R-:W-:Y:S02]  /*2790*/  IADD3 R0, PT, PT, R0, 0x80, RZ ;  /* 0x0000008000007810 */ /* 0x000fe40007ffe0ff */
[----:B------:R-:W-:Y:S02]  /*27a0*/  ISETP.NE.AND P0, PT, R8, RZ, PT ;  /* 0x000000ff0800720c */ /* 0x000fe40003f05270 */
[----:B0-----:R-:W-:-:S04]  /*27b0*/  IADD3 R2, P1, PT, R2, 0x200, RZ ;  /* 0x0000020002027810 */ /* 0x001fc80007f3e0ff */
[----:B------:R-:W-:Y:S02]  /*27c0*/  IADD3.X R3, PT, PT, RZ, R3, RZ, P1, !PT ;  /* 0x00000003ff037210 */ /* 0x000fe40000ffe4ff */
[----:B--2---:R-:W-:-:S05]  /*27d0*/  FMNMX R22, R24, R15, !PT ;  /* 0x0000000f18167209 */ /* 0x004fca0007800000 */
[----:B------:R-:W-:Y:S01]  /*27e0*/  FADD R20, -R22, R15 ;  /* 0x0000000f16147221 */ /* 0x000fe20000000100 */
[----:B------:R-:W-:-:S03]  /*27f0*/  FADD R24, R24, -R22 ;  /* 0x8000001618187221 */ /* 0x000fc60000000000 */
[-C--:B------:R-:W-:Y:S01]  /*2800*/  FFMA.SAT R15, R20, R11.reuse, 0.5 ;  /* 0x3f000000140f7423 */ /* 0x080fe2000000200b */
[----:B------:R-:W-:-:S03]  /*2810*/  FFMA.SAT R21, R24, R11, 0.5 ;  /* 0x3f00000018157423 */ /* 0x000fc6000000200b */
[----:B------:R-:W-:-:S04]  /*2820*/  FFMA.RM R15, R15, R10, 12582913 ;  /* 0x4b4000010f0f7423 */ /* 0x000fc8000000400a */
[----:B------:R-:W-:-:S04]  /*2830*/  FADD R19, R15, -12583039 ;  /* 0xcb40007f0f137421 */ /* 0x000fc80000000000 */
[----:B------:R-:W-:-:S04]  /*2840*/  FFMA R19, R20, 1.4426950216293334961, -R19 ;  /* 0x3fb8aa3b14137823 */ /* 0x000fc80000000813 */
[----:B------:R-:W-:Y:S01]  /*2850*/  FFMA R23, R20, 1.925963033500011079e-08, R19 ;  /* 0x32a5706014177823 */ /* 0x000fe20000000013 */
[----:B------:R-:W-:Y:S01]  /*2860*/  FFMA.RM R20, R21, R10, 12582913 ;  /* 0x4b40000115147423 */ /* 0x000fe2000000400a */
[----:B---3--:R-:W-:Y:S02]  /*2870*/  FMNMX R19, R22, R18, !PT ;  /* 0x0000001216137209 */ /* 0x008fe40007800000 */
[----:B------:R-:W0:Y:S01]  /*2880*/  MUFU.EX2 R21, R23 ;  /* 0x0000001700157308 */ /* 0x000e220000000800 */
[----:B------:R-:W-:Y:S02]  /*2890*/  FADD R25, R20, -12583039 ;  /* 0xcb40007f14197421 */ /* 0x000fe40000000000 */
[----:B------:R-:W-:Y:S01]  /*28a0*/  FADD R26, R22, -R19 ;  /* 0x80000013161a7221 */ /* 0x000fe20000000000 */
[----:B------:R-:W-:Y:S01]  /*28b0*/  SHF.L.U32 R22, R15, 0x17, RZ ;  /* 0x000000170f167819 */ /* 0x000fe200000006ff */
[----:B------:R-:W-:Y:S02]  /*28c0*/  FFMA R25, R24, 1.4426950216293334961, -R25 ;  /* 0x3fb8aa3b18197823 */ /* 0x000fe40000000819 */
[----:B------:R-:W-:-:S02]  /*28d0*/  FFMA.SAT R27, R26, R11, 0.5 ;  /* 0x3f0000001a1b7423 */ /* 0x000fc4000000200b */
[----:B------:R-:W-:Y:S02]  /*28e0*/  FFMA R25, R24, 1.925963033500011079e-08, R25 ;  /* 0x32a5706018197823 */ /* 0x000fe40000000019 */
[----:B------:R-:W-:-:S04]  /*28f0*/  FFMA.RM R15, R27, R10, 12582913 ;  /* 0x4b4000011b0f7423 */ /* 0x000fc8000000400a */
[----:B------:R-:W-:Y:S01]  /*2900*/  FADD R27, R15, -12583039 ;  /* 0xcb40007f0f1b7421 */ /* 0x000fe20000000000 */
[----:B0-----:R-:W-:Y:S01]  /*2910*/  FMUL R28, R22, R21 ;  /* 0x00000015161c7220 */ /* 0x001fe20000400000 */
[----:B------:R-:W-:Y:S01]  /*2920*/  FADD R22, R18, -R19 ;  /* 0x8000001312167221 */ /* 0x000fe20000000000 */
[----:B------:R-:W0:Y:S01]  /*2930*/  MUFU.EX2 R21, R25 ;  /* 0x0000001900157308 */ /* 0x000e220000000800 */
[----:B------:R-:W-:Y:S01]  /*2940*/  FFMA R27, R26, 1.4426950216293334961, -R27 ;  /* 0x3fb8aa3b1a1b7823 */ /* 0x000fe2000000081b */
[----:B------:R-:W-:Y:S01]  /*2950*/  FMUL R28, R28, R13 ;  /* 0x0000000d1c1c7220 */ /* 0x000fe20000400000 */
[----:B------:R-:W-:Y:S01]  /*2960*/  FFMA.SAT R13, R22, R11, 0.5 ;  /* 0x3f000000160d7423 */ /* 0x000fe2000000200b */
[----:B----4-:R-:W-:Y:S01]  /*2970*/  FMNMX R18, R19, R17, !PT ;  /* 0x0000001113127209 */ /* 0x010fe20007800000 */
[----:B------:R-:W-:Y:S01]  /*2980*/  FFMA R23, R26, 1.925963033500011079e-08, R27 ;  /* 0x32a570601a177823 */ /* 0x000fe2000000001b */
[----:B------:R-:W-:Y:S01]  /*2990*/  SHF.L.U32 R27, R20, 0x17, RZ ;  /* 0x00000017141b7819 */ /* 0x000fe200000006ff */
[----:B------:R-:W-:-:S02]  /*29a0*/  FFMA.RM R13, R13, R10, 12582913 ;  /* 0x4b4000010d0d7423 */ /* 0x000fc4000000400a */
[--C-:B------:R-:W-:Y:S01]  /*29b0*/  FADD R24, R19, -R18.reuse ;  /* 0x8000001213187221 */ /* 0x100fe20000000000 */
[----:B------:R-:W-:Y:S01]  /*29c0*/  FADD R26, R17, -R18 ;  /* 0x80000012111a7221 */ /* 0x000fe20000000000 */
[----:B------:R-:W1:Y:S01]  /*29d0*/  MUFU.EX2 R23, R23 ;  /* 0x0000001700177308 */ /* 0x000e620000000800 */
[----:B------:R-:W-:-:S04]  /*29e0*/  FADD R29, R13, -12583039 ;  /* 0xcb40007f0d1d7421 */ /* 0x000fc80000000000 */
[----:B------:R-:W-:Y:S01]  /*29f0*/  FFMA R29, R22, 1.4426950216293334961, -R29 ;  /* 0x3fb8aa3b161d7823 */ /* 0x000fe2000000081d */
[----:B0-----:R-:W-:Y:S01]  /*2a00*/  FFMA R19, R27, R21, R28 ;  /* 0x000000151b137223 */ /* 0x001fe2000000001c */
[-C--:B------:R-:W-:Y:S02]  /*2a10*/  FFMA.SAT R21, R24, R11.reuse, 0.5 ;  /* 0x3f00000018157423 */ /* 0x080fe4000000200b */
[----:B------:R-:W-:Y:S01]  /*2a20*/  FFMA R20, R22, 1.925963033500011079e-08, R29 ;  /* 0x32a5706016147823 */ /* 0x000fe2000000001d */
[----:B------:R-:W-:Y:S01]  /*2a30*/  SHF.L.U32 R22, R15, 0x17, RZ ;  /* 0x000000170f167819 */ /* 0x000fe200000006ff */
[----:B------:R-:W-:Y:S01]  /*2a40*/  FFMA.RM R17, R21, R10, 12582913 ;  /* 0x4b40000115117423 */ /* 0x000fe2000000400a */
[----:B------:R-:W-:-:S03]  /*2a50*/  FFMA.SAT R21, R26, R11, 0.5 ;  /* 0x3f0000001a157423 */ /* 0x000fc6000000200b */
[----:B------:R-:W-:Y:S01]  /*2a60*/  FADD R15, R17, -12583039 ;  /* 0xcb40007f110f7421 */ /* 0x000fe20000000000 */
[----:B------:R-:W-:Y:S01]  /*2a70*/  FFMA.RM R21, R21, R10, 12582913 ;  /* 0x4b40000115157423 */ /* 0x000fe2000000400a */
[----:B-1----:R-:W-:Y:S01]  /*2a80*/  FMUL R22, R22, R23 ;  /* 0x0000001716167220 */ /* 0x002fe20000400000 */
[----:B------:R-:W-:Y:S01]  /*2a90*/  MUFU.EX2 R20, R20 ;  /* 0x0000001400147308 */ /* 0x000fe20000000800 */
[C---:B------:R-:W-:Y:S01]  /*2aa0*/  FFMA R15, R24.reuse, 1.4426950216293334961, -R15 ;  /* 0x3fb8aa3b180f7823 */ /* 0x040fe2000000080f */
[----:B------:R-:W-:Y:S01]  /*2ab0*/  FADD R25, R21, -12583039 ;  /* 0xcb40007f15197421 */ /* 0x000fe20000000000 */
[----:B------:R-:W-:Y:S01]  /*2ac0*/  FMUL R19, R19, R22 ;  /* 0x0000001613137220 */ /* 0x000fe20000400000 */
[----:B------:R-:W-:Y:S01]  /*2ad0*/  SHF.L.U32 R22, R17, 0x17, RZ ;  /* 0x0000001711167819 */ /* 0x000fe200000006ff */
[----:B------:R-:W-:Y:S01]  /*2ae0*/  FFMA R23, R24, 1.925963033500011079e-08, R15 ;  /* 0x32a5706018177823 */ /* 0x000fe2000000000f */
[----:B-----5:R-:W-:Y:S01]  /*2af0*/  FMNMX R15, R18, R12, !PT ;  /* 0x0000000c120f7209 */ /* 0x020fe20007800000 */
[----:B------:R-:W-:-:S04]  /*2b00*/  FFMA R25, R26, 1.4426950216293334961, -R25 ;  /* 0x3fb8aa3b1a197823 */ /* 0x000fc80000000819 */
[----:B------:R-:W-:Y:S01]  /*2b10*/  FADD R18, R18, -R15 ;  /* 0x8000000f12127221 */ /* 0x000fe20000000000 */
[----:B------:R-:W-:Y:S01]  /*2b20*/  FFMA R24, R26, 1.925963033500011079e-08, R25 ;  /* 0x32a570601a187823 */ /* 0x000fe20000000019 */
[----:B------:R-:W-:Y:S01]  /*2b30*/  FADD R12, R12, -R15 ;  /* 0x8000000f0c0c7221 */ /* 0x000fe20000000000 */
[----:B------:R-:W0:Y:S01]  /*2b40*/  MUFU.EX2 R23, R23 ;  /* 0x0000001700177308 */ /* 0x000e220000000800 */
[-C--:B------:R-:W-:Y:S02]  /*2b50*/  FFMA.SAT R25, R18, R11.reuse, 0.5 ;  /* 0x3f00000012197423 */ /* 0x080fe4000000200b */
[----:B------:R-:W-:Y:S02]  /*2b60*/  FFMA.SAT R27, R12, R11, 0.5 ;  /* 0x3f0000000c1b7423 */ /* 0x000fe4000000200b */
[-C--:B------:R-:W-:Y:S02]  /*2b70*/  FFMA.RM R11, R25, R10.reuse, 12582913 ;  /* 0x4b400001190b7423 */ /* 0x080fe4000000400a */
[----:B------:R-:W-:Y:S01]  /*2b80*/  FFMA.RM R10, R27, R10, 12582913 ;  /* 0x4b4000011b0a7423 */ /* 0x000fe2000000400a */
[----:B------:R-:W1:Y:S01]  /*2b90*/  MUFU.EX2 R24, R24 ;  /* 0x0000001800187308 */ /* 0x000e620000000800 */
[----:B------:R-:W-:-:S02]  /*2ba0*/  FADD R25, R11, -12583039 ;  /* 0xcb40007f0b197421 */ /* 0x000fc40000000000 */
[C---:B------:R-:W-:Y:S01]  /*2bb0*/  FADD R27, R10.reuse, -12583039 ;  /* 0xcb40007f0a1b7421 */ /* 0x040fe20000000000 */
[----:B------:R-:W-:Y:S01]  /*2bc0*/  SHF.L.U32 R10, R10, 0x17, RZ ;  /* 0x000000170a0a7819 */ /* 0x000fe200000006ff */
[----:B------:R-:W-:Y:S02]  /*2bd0*/  FFMA R25, R18, 1.4426950216293334961, -R25 ;  /* 0x3fb8aa3b12197823 */ /* 0x000fe40000000819 */
[----:B------:R-:W-:Y:S02]  /*2be0*/  FFMA R27, R12, 1.4426950216293334961, -R27 ;  /* 0x3fb8aa3b0c1b7823 */ /* 0x000fe4000000081b */
[----:B------:R-:W-:Y:S01]  /*2bf0*/  FFMA R25, R18, 1.925963033500011079e-08, R25 ;  /* 0x32a5706012197823 */ /* 0x000fe20000000019 */
[----:B------:R-:W-:Y:S01]  /*2c00*/  SHF.L.U32 R18, R13, 0x17, RZ ;  /* 0x000000170d127819 */ /* 0x000fe200000006ff */
[----:B------:R-:W-:Y:S01]  /*2c10*/  FFMA R27, R12, 1.925963033500011079e-08, R27 ;  /* 0x32a570600c1b7823 */ /* 0x000fe2000000001b */
[----:B0-----:R-:W-:Y:S01]  /*2c20*/  FMUL R23, R22, R23 ;  /* 0x0000001716177220 */ /* 0x001fe20000400000 */
[----:B------:R-:W0:Y:S01]  /*2c30*/  MUFU.EX2 R13, R25 ;  /* 0x00000019000d7308 */ /* 0x000e220000000800 */
[----:B------:R-:W-:Y:S01]  /*2c40*/  SHF.L.U32 R12, R21, 0x17, RZ ;  /* 0x00000017150c7819 */ /* 0x000fe200000006ff */
[----:B------:R-:W-:-:S04]  /*2c50*/  FFMA R18, R18, R20, R19 ;  /* 0x0000001412127223 */ /* 0x000fc80000000013 */
[----:B------:R-:W-:Y:S01]  /*2c60*/  FMUL R23, R18, R23 ;  /* 0x0000001712177220 */ /* 0x000fe20000400000 */
[----:B------:R-:W-:Y:S01]  /*2c70*/  SHF.L.U32 R18, R11, 0x17, RZ ;  /* 0x000000170b127819 */ /* 0x000fe200000006ff */
[----:B------:R-:W2:Y:S02]  /*2c80*/  MUFU.EX2 R27, R27 ;  /* 0x0000001b001b7308 */ /* 0x000ea40000000800 */
[----:B-1----:R-:W-:Y:S02]  /*2c90*/  FFMA R12, R12, R24, R23 ;  /* 0x000000180c0c7223 */ /* 0x002fe40000000017 */
[----:B0-----:R-:W-:-:S04]  /*2ca0*/  FMUL R13, R18, R13 ;  /* 0x0000000d120d7220 */ /* 0x001fc80000400000 */
[----:B------:R-:W-:-:S04]  /*2cb0*/  FMUL R13, R12, R13 ;  /* 0x0000000d0c0d7220 */ /* 0x000fc80000400000 */
[----:B--2---:R-:W-:Y:S01]  /*2cc0*/  FFMA R13, R10, R27, R13 ;  /* 0x0000001b0a0d7223 */ /* 0x004fe2000000000d */
[----:B------:R-:W-:Y:S06]  /*2cd0*/  @P0 BRA `(.L_x_49) ;  /* 0xfffffff800900947 */ /* 0x000fec000383ffff */
.L_x_48:
[----:B------:R-:W-:Y:S05]  /*2ce0*/  BSYNC.RECONVERGENT B1 ;  /* 0x0000000000017941 */ /* 0x000fea0003800200 */
.L_x_47:
[----:B------:R-:W3:Y:S01]  /*2cf0*/  LDCU.64 UR4, c[0x0][0x3a0] ;  /* 0x00007400ff0477ac */ /* 0x000ee20008000a00 */
[----:B------:R-:W-:Y:S02]  /*2d00*/  LOP3.LUT P0, R5, R5, 0x3, RZ, 0xc0, !PT ;  /* 0x0000000305057812 */ /* 0x000fe4000780c0ff */
[----:B---3--:R-:W-:-:S04]  /*2d10*/  LEA R2, P1, R7, UR4, 0x2 ;  /* 0x0000000407027c11 */ /* 0x008fc8000f8210ff */
[----:B--2---:R-:W-:-:S07]  /*2d20*/  LEA.HI.X R3, R7, UR5, R6, 0x2, P1 ;  /* 0x0000000507037c11 */ /* 0x004fce00088f1406 */
[----:B------:R-:W-:Y:S05]  /*2d30*/  @!P0 BRA `(.L_x_46) ;  /* 0x0000000400348947 */ /* 0x000fea0003800000 */
[----:B------:R-:W-:Y:S01]  /*2d40*/  ISETP.NE.AND P1, PT, R5, 0x1, PT ;  /* 0x000000010500780c */ /* 0x000fe20003f25270 */
[----:B------:R-:W-:Y:S01]  /*2d50*/  BSSY.RECONVERGENT B1, `(.L_x_50) ;  /* 0x0000031000017945 */ /* 0x000fe20003800200 */
[----:B------:R-:W-:-:S11]  /*2d60*/  LOP3.LUT P0, RZ, R4, 0x20, RZ, 0xc0, !PT ;  /* 0x0000002004ff7812 */ /* 0x000fd6000780c0ff */
[----:B------:R-:W-:Y:S05]  /*2d70*/  @!P1 BRA `(.L_x_51) ;  /* 0x0000000000b89947 */ /* 0x000fea0003800000 */
[----:B------:R-:W-:-:S05]  /*2d80*/  IMAD.WIDE.U32 R18, R0, 0x4, R2 ;  /* 0x0000000400127825 */ /* 0x000fca00078e0002 */
[----:B------:R-:W2:Y:S04]  /*2d90*/  LDG.E R4, desc[UR6][R18.64] ;  /* 0x0000000612047981 */ /* 0x000ea8000c1e1900 */
[----:B------:R-:W3:Y:S01]  /*2da0*/  LDG.E R22, desc[UR6][R18.64+0x80] ;  /* 0x0000800612167981 */ /* 0x000ee2000c1e1900 */
[----:B-1----:R-:W-:Y:S01]  /*2db0*/  HFMA2 R10, -RZ, RZ, 0.96630859375, -0.0022525787353515625 ;  /* 0x3bbb989dff0a7431 */ /* 0x002fe200000001ff */
[----:B------:R-:W-:Y:S02]  /*2dc0*/  MOV R8, 0x437c0000 ;  /* 0x437c000000087802 */ /* 0x000fe40000000f00 */
[----:B------:R-:W-:Y:S02]  /*2dd0*/  IADD3 R0, PT, PT, R0, 0x40, RZ ;  /* 0x0000004000007810 */ /* 0x000fe40007ffe0ff */
[----:B--2---:R-:W-:-:S05]  /*2de0*/  FMNMX R12, R15, R4, !PT ;  /* 0x000000040f0c7209 */ /* 0x004fca0007800000 */
[--C-:B------:R-:W-:Y:S01]  /*2df0*/  FADD R21, R15, -R12.reuse ;  /* 0x8000000c0f157221 */ /* 0x100fe20000000000 */
[----:B0-----:R-:W-:Y:S01]  /*2e00*/  FADD R11, R4, -R12 ;  /* 0x8000000c040b7221 */ /* 0x001fe20000000000 */
[----:B---3--:R-:W-:Y:S02]  /*2e10*/  FMNMX R15, R12, R22, !PT ;  /* 0x000000160c0f7209 */ /* 0x008fe40007800000 */
[-C--:B------:R-:W-:Y:S01]  /*2e20*/  FFMA.SAT R5, R21, R10.reuse, 0.5 ;  /* 0x3f00000015057423 */ /* 0x080fe2000000200a */
[----:B------:R-:W-:Y:S02]  /*2e30*/  FFMA.SAT R17, R11, R10, 0.5 ;  /* 0x3f0000000b117423 */ /* 0x000fe4000000200a */
[--C-:B------:R-:W-:Y:S01]  /*2e40*/  FADD R19, R22, -R15.reuse ;  /* 0x8000000f16137221 */ /* 0x100fe20000000000 */
[-C--:B------:R-:W-:Y:S01]  /*2e50*/  FFMA.RM R5, R5, R8.reuse, 12582913 ;  /* 0x4b40000105057423 */ /* 0x080fe20000004008 */
[----:B------:R-:W-:Y:S01]  /*2e60*/  FFMA.RM R4, R17, R8, 12582913 ;  /* 0x4b40000111047423 */ /* 0x000fe20000004008 */
[----:B------:R-:W-:-:S02]  /*2e70*/  FADD R17, R12, -R15 ;  /* 0x8000000f0c117221 */ /* 0x000fc40000000000 */
[C---:B------:R-:W-:Y:S01]  /*2e80*/  FADD R20, R5.reuse, -12583039 ;  /* 0xcb40007f05147421 */ /* 0x040fe20000000000 */
[C---:B------:R-:W-:Y:S01]  /*2e90*/  FADD R12, R4.reuse, -12583039 ;  /* 0xcb40007f040c7421 */ /* 0x040fe20000000000 */
[----:B------:R-:W-:Y:S02]  /*2ea0*/  SHF.L.U32 R5, R5, 0x17, RZ ;  /* 0x0000001705057819 */ /* 0x000fe400000006ff */
[----:B------:R-:W-:Y:S01]  /*2eb0*/  FFMA R20, R21, 1.4426950216293334961, -R20 ;  /* 0x3fb8aa3b15147823 */ /* 0x000fe20000000814 */
[----:B------:R-:W-:-:S03]  /*2ec0*/  SHF.L.U32 R4, R4, 0x17, RZ ;  /* 0x0000001704047819 */ /* 0x000fc600000006ff */
[----:B------:R-:W-:Y:S01]  /*2ed0*/  FFMA R18, R21, 1.925963033500011079e-08, R20 ;  /* 0x32a5706015127823 */ /* 0x000fe20000000014 */
[----:B------:R-:W-:Y:S01]  /*2ee0*/  FFMA.SAT R21, R17, R10, 0.5 ;  /* 0x3f00000011157423 */ /* 0x000fe2000000200a */
[----:B------:R-:W-:-:S03]  /*2ef0*/  FFMA R20, R11, 1.4426950216293334961, -R12 ;  /* 0x3fb8aa3b0b147823 */ /* 0x000fc6000000080c */
[----:B------:R-:W-:Y:S01]  /*2f00*/  FFMA.RM R12, R21, R8, 12582913 ;  /* 0x4b400001150c7423 */ /* 0x000fe20000004008 */
[----:B------:R-:W-:Y:S01]  /*2f10*/  FFMA.SAT R21, R19, R10, 0.5 ;  /* 0x3f00000013157423 */ /* 0x000fe2000000200a */
[----:B------:R-:W-:Y:S01]  /*2f20*/  FFMA R10, R11, 1.925963033500011079e-08, R20 ;  /* 0x32a570600b0a7823 */ /* 0x000fe20000000014 */
[----:B------:R-:W0:Y:S01]  /*2f30*/  MUFU.EX2 R18, R18 ;  /* 0x0000001200127308 */ /* 0x000e220000000800 */
[C---:B------:R-:W-:Y:S01]  /*2f40*/  FADD R20, R12.reuse, -12583039 ;  /* 0xcb40007f0c147421 */ /* 0x040fe20000000000 */
[----:B------:R-:W-:Y:S01]  /*2f50*/  FFMA.RM R8, R21, R8, 12582913 ;  /* 0x4b40000115087423 */ /* 0x000fe20000004008 */
[----:B------:R-:W-:Y:S02]  /*2f60*/  SHF.L.U32 R12, R12, 0x17, RZ ;  /* 0x000000170c0c7819 */ /* 0x000fe400000006ff */
[C---:B------:R-:W-:Y:S01]  /*2f70*/  FFMA R20, R17.reuse, 1.4426950216293334961, -R20 ;  /* 0x3fb8aa3b11147823 */ /* 0x040fe20000000814 */
[----:B------:R-:W-:Y:S02]  /*2f80*/  FADD R22, R8, -12583039 ;  /* 0xcb40007f08167421 */ /* 0x000fe40000000000 */
[----:B------:R-:W1:Y:S01]  /*2f90*/  MUFU.EX2 R10, R10 ;  /* 0x0000000a000a7308 */ /* 0x000e620000000800 */
[----:B------:R-:W-:Y:S01]  /*2fa0*/  FFMA R20, R17, 1.925963033500011079e-08, R20 ;  /* 0x32a5706011147823 */ /* 0x000fe20000000014 */
[----:B------:R-:W-:-:S04]  /*2fb0*/  FFMA R22, R19, 1.4426950216293334961, -R22 ;  /* 0x3fb8aa3b13167823 */ /* 0x000fc80000000816 */
[----:B------:R-:W-:Y:S02]  /*2fc0*/  FFMA R22, R19, 1.925963033500011079e-08, R22 ;  /* 0x32a5706013167823 */ /* 0x000fe40000000016 */
[----:B------:R-:W2:Y:S01]  /*2fd0*/  MUFU.EX2 R11, R20 ;  /* 0x00000014000b7308 */ /* 0x000ea20000000800 */
[----:B0-----:R-:W-:-:S04]  /*2fe0*/  FMUL R18, R5, R18 ;  /* 0x0000001205127220 */ /* 0x001fc80000400000 */
[----:B------:R-:W-:-:S03]  /*2ff0*/  FMUL R13, R13, R18 ;  /* 0x000000120d0d7220 */ /* 0x000fc60000400000 */
[----:B------:R-:W0:Y:S01]  /*3000*/  MUFU.EX2 R22, R22 ;  /* 0x0000001600167308 */ /* 0x000e220000000800 */
[----:B-1----:R-:W-:Y:S01]  /*3010*/  FFMA R4, R4, R10, R13 ;  /* 0x0000000a04047223 */ /* 0x002fe2000000000d */
[----:B------:R-:W-:Y:S01]  /*3020*/  SHF.L.U32 R13, R8, 0x17, RZ ;  /* 0x00000017080d7819 */ /* 0x000fe200000006ff */
[----:B--2---:R-:W-:-:S04]  /*3030*/  FMUL R11, R12, R11 ;  /* 0x0000000b0c0b7220 */ /* 0x004fc80000400000 */
[----:B------:R-:W-:-:S04]  /*3040*/  FMUL R4, R4, R11 ;  /* 0x0000000b04047220 */ /* 0x000fc80000400000 */
[----:B0-----:R-:W-:-:S07]  /*3050*/  FFMA R13, R13, R22, R4 ;  /* 0x000000160d0d7223 */ /* 0x001fce0000000004 */
.L_x_51:
[----:B------:R-:W-:Y:S05]  /*3060*/  BSYNC.RECONVERGENT B1 ;  /* 0x0000000000017941 */ /* 0x000fea0003800200 */
.L_x_50:
[----:B------:R-:W-:Y:S05]  /*3070*/  @P0 BRA `(.L_x_46) ;  /* 0x0000000000640947 */ /* 0x000fea0003800000 */
[----:B------:R-:W-:-:S06]  /*3080*/  IMAD.WIDE.U32 R2, R0, 0x4, R2 ;  /* 0x0000000400027825 */ /* 0x000fcc00078e0002 */
[----:B------:R-:W2:Y:S01]  /*3090*/  LDG.E R2, desc[UR6][R2.64] ;  /* 0x0000000602027981 */ /* 0x000ea2000c1e1900 */
[----:B0-----:R-:W-:Y:S01]  /*30a0*/  HFMA2 R11, -RZ, RZ, 0.96630859375, -0.0022525787353515625 ;  /* 0x3bbb989dff0b7431 */ /* 0x001fe200000001ff */
[----:B------:R-:W-:Y:S02]  /*30b0*/  MOV R12, 0x437c0000 ;  /* 0x437c0000000c7802 */ /* 0x000fe40000000f00 */
[----:B--2---:R-:W-:-:S05]  /*30c0*/  FMNMX R0, R15, R2, !PT ;  /* 0x000000020f007209 */ /* 0x004fca0007800000 */
[--C-:B------:R-:W-:Y:S01]  /*30d0*/  FADD R4, R15, -R0.reuse ;  /* 0x800000000f047221 */ /* 0x100fe20000000000 */
[----:B------:R-:W-:Y:S01]  /*30e0*/  FADD R8, R2, -R0 ;  /* 0x8000000002087221 */ /* 0x000fe20000000000 */
[----:B------:R-:W-:Y:S02]  /*30f0*/  MOV R15, R0 ;  /* 0x00000000000f7202 */ /* 0x000fe40000000f00 */
[-C--:B------:R-:W-:Y:S01]  /*3100*/  FFMA.SAT R5, R4, R11.reuse, 0.5 ;  /* 0x3f00000004057423 */ /* 0x080fe2000000200b */
[----:B-1----:R-:W-:-:S03]  /*3110*/  FFMA.SAT R10, R8, R11, 0.5 ;  /* 0x3f000000080a7423 */ /* 0x002fc6000000200b */
[-C--:B------:R-:W-:Y:S01]  /*3120*/  FFMA.RM R5, R5, R12.reuse, 12582913 ;  /* 0x4b40000105057423 */ /* 0x080fe2000000400c */
[----:B------:R-:W-:-:S03]  /*3130*/  FFMA.RM R10, R10, R12, 12582913 ;  /* 0x4b4000010a0a7423 */ /* 0x000fc6000000400c */
[C---:B------:R-:W-:Y:S01]  /*3140*/  FADD R11, R5.reuse, -12583039 ;  /* 0xcb40007f050b7421 */ /* 0x040fe20000000000 */
[----:B------:R-:W-:Y:S01]  /*3150*/  FADD R3, R10, -12583039 ;  /* 0xcb40007f0a037421 */ /* 0x000fe20000000000 */
[----:B------:R-:W-:Y:S02]  /*3160*/  SHF.L.U32 R5, R5, 0x17, RZ ;  /* 0x0000001705057819 */ /* 0x000fe400000006ff */
[----:B------:R-:W-:Y:S01]  /*3170*/  FFMA R11, R4, 1.4426950216293334961, -R11 ;  /* 0x3fb8aa3b040b7823 */ /* 0x000fe2000000080b */
[----:B------:R-:W-:-:S03]  /*3180*/  FFMA R3, R8, 1.4426950216293334961, -R3 ;  /* 0x3fb8aa3b08037823 */ /* 0x000fc60000000803 */
[----:B------:R-:W-:Y:S01]  /*3190*/  FFMA R11, R4, 1.925963033500011079e-08, R11 ;  /* 0x32a57060040b7823 */ /* 0x000fe2000000000b */
[----:B------:R-:W-:-:S03]  /*31a0*/  FFMA R3, R8, 1.925963033500011079e-08, R3 ;  /* 0x32a5706008037823 */ /* 0x000fc60000000003 */
[----:B------:R-:W0:Y:S08]  /*31b0*/  MUFU.EX2 R2, R11 ;  /* 0x0000000b00027308 */ /* 0x000e300000000800 */
[----:B------:R-:W1:Y:S01]  /*31c0*/  MUFU.EX2 R3, R3 ;  /* 0x0000000300037308 */ /* 0x000e620000000800 */
[----:B0-----:R-:W-:Y:S01]  /*31d0*/  FMUL R2, R5, R2 ;  /* 0x0000000205027220 */ /* 0x001fe20000400000 */
[----:B------:R-:W-:-:S03]  /*31e0*/  SHF.L.U32 R5, R10, 0x17, RZ ;  /* 0x000000170a057819 */ /* 0x000fc600000006ff */
[----:B------:R-:W-:-:S04]  /*31f0*/  FMUL R2, R13, R2 ;  /* 0x000000020d027220 */ /* 0x000fc80000400000 */
[----:B-1----:R-:W-:-:S07]  /*3200*/  FFMA R13, R5, R3, R2 ;  /* 0x00000003050d7223 */ /* 0x002fce0000000002 */
.L_x_46:
[----:B------:R-:W-:Y:S05]  /*3210*/  BSYNC.RECONVERGENT B0 ;  /* 0x0000000000007941 */ /* 0x000fea0003800200 */
.L_x_45:
[----:B------:R-:W-:-:S03]  /*3220*/  UMOV UR4, 0xffffffff ;  /* 0xffffffff00047882 */ /* 0x000fc60000000000 */
[----:B------:R-:W-:Y:S05]  /*3230*/  BRA.DIV UR4, `(.L_x_52) ;  /* 0x0000004204547947 */ /* 0x000fea000b800000 */
[----:B-1----:R1:W3:Y:S01]  /*3240*/  SHFL.DOWN PT, R10, R15, 0x10, 0x1f ;  /* 0x0a001f000f0a7f89 */ /* 0x0022e200000e0000 */
[----:B------:R-:W-:-:S03]  /*3250*/  NOP ;  /* 0x0000000000007918 */ /* 0x000fc60000000000 */
[----:B------:R1:W4:Y:S02]  /*3260*/  SHFL.DOWN PT, R4, R13, 0x10, 0x1f ;  /* 0x0a001f000d047f89 */ /* 0x00032400000e0000 */
.L_x_161:
[----:B---3--:R-:W-:Y:S01]  /*3270*/  FSETP.GEU.AND P0, PT, R15, R10, PT ;  /* 0x0000000a0f00720b */ /* 0x008fe20003f0e000 */
[----:B------:R-:W-:Y:S01]  /*3280*/  BSSY.RECONVERGENT B0, `(.L_x_53) ;  /* 0x000001b000007945 */ /* 0x000fe20003800200 */
[----:B0-----:R-:W-:Y:S01]  /*3290*/  HFMA2 R11, -RZ, RZ, 0.96630859375, -0.0022525787353515625 ;  /* 0x3bbb989dff0b7431 */ /* 0x001fe200000001ff */
[----:B----4-:R-:W-:Y:S02]  /*32a0*/  MOV R0, R4 ;  /* 0x0000000400007202 */ /* 0x010fe40000000f00 */
[----:B------:R-:W-:-:S08]  /*32b0*/  MOV R8, 0x437c0000 ;  /* 0x437c000000087802 */ /* 0x000fd00000000f00 */
[----:B------:R-:W-:Y:S05]  /*32c0*/  @P0 BRA `(.L_x_54) ;  /* 0x00000000002c0947 */ /* 0x000fea0003800000 */
[----:B------:R-:W-:-:S04]  /*32d0*/  FADD R2, -R10, R15 ;  /* 0x0000000f0a027221 */ /* 0x000fc80000000100 */
[----:B--2---:R-:W-:-:S04]  /*32e0*/  FFMA.SAT R3, R2, R11, 0.5 ;  /* 0x3f00000002037423 */ /* 0x004fc8000000200b */
[----:B------:R-:W-:-:S04]  /*32f0*/  FFMA.RM R3, R3, R8, 12582913 ;  /* 0x4b40000103037423 */ /* 0x000fc80000004008 */
[C---:B------:R-:W-:Y:S01]  /*3300*/  FADD R5, R3.reuse, -12583039 ;  /* 0xcb40007f03057421 */ /* 0x040fe20000000000 */
[----:B------:R-:W-:-:S03]  /*3310*/  SHF.L.U32 R3, R3, 0x17, RZ ;  /* 0x0000001703037819 */ /* 0x000fc600000006ff */
[----:B------:R-:W-:-:S04]  /*3320*/  FFMA R5, R2, 1.4426950216293334961, -R5 ;  /* 0x3fb8aa3b02057823 */ /* 0x000fc80000000805 */
[----:B------:R-:W-:-:S04]  /*3330*/  FFMA R5, R2, 1.925963033500011079e-08, R5 ;  /* 0x32a5706002057823 */ /* 0x000fc80000000005 */
[----:B------:R-:W0:Y:S02]  /*3340*/  MUFU.EX2 R2, R5 ;  /* 0x0000000500027308 */ /* 0x000e240000000800 */
[----:B0-----:R-:W-:-:S04]  /*3350*/  FMUL R2, R3, R2 ;  /* 0x0000000203027220 */ /* 0x001fc80000400000 */
[----:B-1----:R-:W-:Y:S01]  /*3360*/  FMUL R13, R13, R2 ;  /* 0x000000020d0d7220 */ /* 0x002fe20000400000 */
[----:B------:R-:W-:Y:S06]  /*3370*/  BRA `(.L_x_55) ;  /* 0x00000000002c7947 */ /* 0x000fec0003800000 */
.L_x_54:
[----:B------:R-:W-:Y:S01]  /*3380*/  FADD R2, R10, -R15 ;  /* 0x8000000f0a027221 */ /* 0x000fe20000000000 */
[----:B------:R-:W-:-:S03]  /*3390*/  MOV R10, R15 ;  /* 0x0000000f000a7202 */ /* 0x000fc60000000f00 */
        /* <DEDUP_REMOVED lines=9> */
.L_x_55:
[----:B------:R-:W-:Y:S05]  /*3430*/  BSYNC.RECONVERGENT B0 ;  /* 0x0000000000007941 */ /* 0x000fea0003800200 */
.L_x_53:
[----:B------:R-:W-:Y:S01]  /*3440*/  UMOV UR4, 0xffffffff ;  /* 0xffffffff00047882 */ /* 0x000fe20000000000 */
[----:B------:R-:W-:Y:S02]  /*3450*/  FADD R12, R0, R13 ;  /* 0x0000000d000c7221 */ /* 0x000fe40000000000 */
[----:B------:R-:W-:Y:S05]  /*3460*/  BRA.DIV UR4, `(.L_x_56) ;  /* 0x0000004204147947 */ /* 0x000fea000b800000 */
[----:B------:R0:W2:Y:S01]  /*3470*/  SHFL.DOWN PT, R4, R12, 0x8, 0x1f ;  /* 0x09001f000c047f89 */ /* 0x0000a200000e0000 */
[----:B------:R-:W-:-:S03]  /*3480*/  NOP ;  /* 0x0000000000007918 */ /* 0x000fc60000000000 */
[----:B-1----:R0:W1:Y:S02]  /*3490*/  SHFL.DOWN PT, R13, R10, 0x8, 0x1f ;  /* 0x09001f000a0d7f89 */ /* 0x00206400000e0000 */
.L_x_166:
[----:B-1----:R-:W-:Y:S01]  /*34a0*/  FSETP.GEU.AND P0, PT, R10, R13, PT ;  /* 0x0000000d0a00720b */ /* 0x002fe20003f0e000 */
[----:B------:R-:W-:-:S12]  /*34b0*/  BSSY.RECONVERGENT B0, `(.L_x_57) ;  /* 0x0000018000007945 */ /* 0x000fd80003800200 */
        /* <DEDUP_REMOVED lines=10> */
[----:B--2---:R-:W-:Y:S01]  /*3560*/  FMUL R4, R4, R3 ;  /* 0x0000000304047220 */ /* 0x004fe20000400000 */
[----:B------:R-:W-:Y:S06]  /*3570*/  BRA `(.L_x_59) ;  /* 0x00000000002c7947 */ /* 0x000fec0003800000 */
.L_x_58:
        /* <DEDUP_REMOVED lines=11> */
.L_x_59:
[----:B------:R-:W-:Y:S05]  /*3630*/  BSYNC.RECONVERGENT B0 ;  /* 0x0000000000007941 */ /* 0x000fea0003800200 */
.L_x_57:
[----:B------:R-:W-:Y:S01]  /*3640*/  UMOV UR4, 0xffffffff ;  /* 0xffffffff00047882 */ /* 0x000fe20000000000 */
[----:B0-2---:R-:W-:Y:S02]  /*3650*/  FADD R12, R4, R12 ;  /* 0x0000000c040c7221 */ /* 0x005fe40000000000 */
[----:B------:R-:W-:Y:S05]  /*3660*/  BRA.DIV UR4, `(.L_x_60) ;  /* 0x0000003e04e07947 */ /* 0x000fea000b800000 */
[----:B------:R0:W1:Y:S01]  /*3670*/  SHFL.DOWN PT, R4, R12, 0x4, 0x1f ;  /* 0x08801f000c047f89 */ /* 0x00006200000e0000 */
[----:B------:R-:W-:-:S03]  /*3680*/  NOP ;  /* 0x0000000000007918 */ /* 0x000fc60000000000 */
[----:B------:R0:W2:Y:S02]  /*3690*/  SHFL.DOWN PT, R13, R10, 0x4, 0x1f ;  /* 0x08801f000a0d7f89 */ /* 0x0000a400000e0000 */
.L_x_171:
[----:B--2---:R-:W-:Y:S01]  /*36a0*/  FSETP.GEU.AND P0, PT, R10, R13, PT ;  /* 0x0000000d0a00720b */ /* 0x004fe20003f0e000 */
        /* <DEDUP_REMOVED lines=9> */
[----:B------:R-:W2:Y:S02]  /*3740*/  MUFU.EX2 R0, R5 ;  /* 0x0000000500007308 */ /* 0x000ea40000000800 */
[----:B--2---:R-:W-:-:S04]  /*3750*/  FMUL R3, R3, R0 ;  /* 0x0000000003037220 */ /* 0x004fc80000400000 */
[----:B-1----:R-:W-:Y:S01]  /*3760*/  FMUL R4, R4, R3 ;  /* 0x0000000304047220 */ /* 0x002fe20000400000 */
[----:B------:R-:W-:Y:S06]  /*3770*/  BRA `(.L_x_63) ;  /* 0x00000000002c7947 */ /* 0x000fec0003800000 */
.L_x_62:
        /* <DEDUP_REMOVED lines=11> */
.L_x_63:
[----:B------:R-:W-:Y:S05]  /*3830*/  BSYNC.RECONVERGENT B0 ;  /* 0x0000000000007941 */ /* 0x000fea0003800200 */
.L_x_61:
[----:B------:R-:W-:Y:S01]  /*3840*/  UMOV UR4, 0xffffffff ;  /* 0xffffffff00047882 */ /* 0x000fe20000000000 */
[----:B01----:R-:W-:Y:S02]  /*3850*/  FADD R12, R4, R12 ;  /* 0x0000000c040c7221 */ /* 0x003fe40000000000 */
[----:B------:R-:W-:Y:S05]  /*3860*/  BRA.DIV UR4, `(.L_x_64) ;  /* 0x0000003e04ac7947 */ /* 0x000fea000b800000 */
[----:B------:R0:W1:Y:S01]  /*3870*/  SHFL.DOWN PT, R4, R12, 0x2, 0x1f ;  /* 0x08401f000c047f89 */ /* 0x00006200000e0000 */
[----:B------:R-:W-:-:S03]  /*3880*/  NOP ;  /* 0x0000000000007918 */ /* 0x000fc60000000000 */
[----:B------:R0:W2:Y:S02]  /*3890*/  SHFL.DOWN PT, R13, R10, 0x2, 0x1f ;  /* 0x08401f000a0d7f89 */ /* 0x0000a400000e0000 */
.L_x_176:
        /* <DEDUP_REMOVED lines=14> */
.L_x_66:
        /* <DEDUP_REMOVED lines=11> */
.L_x_67:
[----:B------:R-:W-:Y:S05]  /*3a30*/  BSYNC.RECONVERGENT B0 ;  /* 0x0000000000007941 */ /* 0x000fea0003800200 */
.L_x_65:
[----:B------:R-:W-:Y:S01]  /*3a40*/  UMOV UR4, 0xffffffff ;  /* 0xffffffff00047882 */ /* 0x000fe20000000000 */
[----:B01----:R-:W-:Y:S02]  /*3a50*/  FADD R12, R4, R12 ;  /* 0x0000000c040c7221 */ /* 0x003fe40000000000 */
[----:B------:R-:W-:Y:S05]  /*3a60*/  BRA.DIV UR4, `(.L_x_68) ;  /* 0x0000003e04787947 */ /* 0x000fea000b800000 */
[----:B------:R0:W1:Y:S01]  /*3a70*/  SHFL.DOWN PT, R4, R12, 0x1, 0x1f ;  /* 0x08201f000c047f89 */ /* 0x00006200000e0000 */
[----:B------:R-:W-:-:S03]  /*3a80*/  NOP ;  /* 0x0000000000007918 */ /* 0x000fc60000000000 */
[----:B------:R0:W2:Y:S02]  /*3a90*/  SHFL.DOWN PT, R13, R10, 0x1, 0x1f ;  /* 0x08201f000a0d7f89 */ /* 0x0000a400000e0000 */
.L_x_181:
[----:B--2---:R-:W-:Y:S01]  /*3aa0*/  FSETP.GEU.AND P0, PT, R10, R13, PT ;  /* 0x0000000d0a00720b */ /* 0x004fe20003f0e000 */
[----:B------:R-:W-:Y:S01]  /*3ab0*/  BSSY.RECONVERGENT B0, `(.L_x_69) ;  /* 0x0000019000007945 */ /* 0x000fe20003800200 */
[----:B-1----:R-:W-:-:S11]  /*3ac0*/  MOV R3, R4 ;  /* 0x0000000400037202 */ /* 0x002fd60000000f00 */
[----:B------:R-:W-:Y:S05]  /*3ad0*/  @!P0 BRA `(.L_x_70) ;  /* 0x00000000002c8947 */ /* 0x000fea0003800000 */
[----:B------:R-:W-:-:S04]  /*3ae0*/  FADD R0, R13, -R10 ;  /* 0x8000000a0d007221 */ /* 0x000fc80000000000 */
        /* <DEDUP_REMOVED lines=10> */
.L_x_70:
[----:B0-----:R-:W-:-:S04]  /*3b90*/  FADD R10, -R13, R10 ;  /* 0x0000000a0d0a7221 */ /* 0x001fc80000000100 */
[----:B------:R-:W-:-:S04]  /*3ba0*/  FFMA.SAT R11, R10, R11, 0.5 ;  /* 0x3f0000000a0b7423 */ /* 0x000fc8000000200b */
[----:B------:R-:W-:-:S04]  /*3bb0*/  FFMA.RM R11, R11, R8, 12582913 ;  /* 0x4b4000010b0b7423 */ /* 0x000fc80000004008 */
[C---:B------:R-:W-:Y:S01]  /*3bc0*/  FADD R5, R11.reuse, -12583039 ;  /* 0xcb40007f0b057421 */ /* 0x040fe20000000000 */
[----:B------:R-:W-:-:S03]  /*3bd0*/  SHF.L.U32 R11, R11, 0x17, RZ ;  /* 0x000000170b0b7819 */ /* 0x000fc600000006ff */
[----:B------:R-:W-:-:S04]  /*3be0*/  FFMA R5, R10, 1.4426950216293334961, -R5 ;  /* 0x3fb8aa3b0a057823 */ /* 0x000fc80000000805 */
[----:B------:R-:W-:Y:S01]  /*3bf0*/  FFMA R5, R10, 1.925963033500011079e-08, R5 ;  /* 0x32a570600a057823 */ /* 0x000fe20000000005 */
[----:B------:R-:W-:-:S03]  /*3c00*/  MOV R10, R13 ;  /* 0x0000000d000a7202 */ /* 0x000fc60000000f00 */
[----:B------:R-:W0:Y:S02]  /*3c10*/  MUFU.EX2 R0, R5 ;  /* 0x0000000500007308 */ /* 0x000e240000000800 */
[----:B0-----:R-:W-:-:S04]  /*3c20*/  FMUL R11, R11, R0 ;  /* 0x000000000b0b7220 */ /* 0x001fc80000400000 */
[----:B------:R-:W-:-:S07]  /*3c30*/  FMUL R12, R12, R11 ;  /* 0x0000000b0c0c7220 */ /* 0x000fce0000400000 */
.L_x_71:
[----:B------:R-:W-:Y:S05]  /*3c40*/  BSYNC.RECONVERGENT B0 ;  /* 0x0000000000007941 */ /* 0x000fea0003800200 */
.L_x_69:
[----:B------:R-:W-:Y:S01]  /*3c50*/  UMOV UR4, 0xffffffff ;  /* 0xffffffff00047882 */ /* 0x000fe20000000000 */
[----:B------:R-:W-:Y:S01]  /*3c60*/  ISETP.GE.AND P0, PT, R14, R9, PT ;  /* 0x000000090e00720c */ /* 0x000fe20003f06270 */
[----:B------:R-:W-:Y:S01]  /*3c70*/  FADD R3, R3, R12 ;  /* 0x0000000c03037221 */ /* 0x000fe20000000000 */
[----:B------:R-:W-:Y:S11]  /*3c80*/  BRA.DIV UR4, `(.L_x_72) ;  /* 0x0000003e043c7947 */ /* 0x000ff6000b800000 */
[----:B------:R1:W2:Y:S04]  /*3c90*/  SHFL.IDX PT, R5, R10, RZ, 0x1f ;  /* 0x00001fff0a057589 */ /* 0x0002a800000e0000 */
[----:B------:R1:W3:Y:S02]  /*3ca0*/  SHFL.IDX PT, R4, R3, RZ, 0x1f ;  /* 0x00001fff03047589 */ /* 0x0002e400000e0000 */
.L_x_185:
[----:B------:R-:W-:Y:S05]  /*3cb0*/  @P0 EXIT ;  /* 0x000000000000094d */ /* 0x000fea0003800000 */
[----:B------:R-:W-:Y:S01]  /*3cc0*/  LOP3.LUT R2, RZ, R14, RZ, 0x33, !PT ;  /* 0x0000000eff027212 */ /* 0x000fe200078e33ff */
[----:B------:R-:W-:Y:S03]  /*3cd0*/  BSSY.RECONVERGENT B0, `(.L_x_73) ;  /* 0x0000038000007945 */ /* 0x000fe60003800200 */
[----:B------:R-:W-:-:S04]  /*3ce0*/  IADD3 R2, PT, PT, R2, R9, RZ ;  /* 0x0000000902027210 */ /* 0x000fc80007ffe0ff */
[----:B------:R-:W-:-:S04]  /*3cf0*/  LOP3.LUT R0, R2, 0x60, RZ, 0xc0, !PT ;  /* 0x0000006002007812 */ /* 0x000fc800078ec0ff */
[----:B------:R-:W-:-:S13]  /*3d00*/  ISETP.NE.AND P0, PT, R0, 0x60, PT ;  /* 0x000000600000780c */ /* 0x000fda0003f05270 */
[----:B------:R-:W-:Y:S05]  /*3d10*/  @!P0 BRA `(.L_x_74) ;  /* 0x0000000000cc8947 */ /* 0x000fea0003800000 */
[----:B------:R-:W4:Y:S01]  /*3d20*/  LDCU.128 UR8, c[0x0][0x3a0] ;  /* 0x00007400ff0877ac */ /* 0x000f220008000c00 */
[C---:B------:R-:W-:Y:S02]  /*3d30*/  SHF.L.U64.HI R11, R7.reuse, 0x2, R6 ;  /* 0x00000002070b7819 */ /* 0x040fe40000010206 */
[----:B01----:R-:W-:Y:S02]  /*3d40*/  SHF.L.U32 R10, R7, 0x2, RZ ;  /* 0x00000002070a7819 */ /* 0x003fe400000006ff */
[----:B------:R-:W-:Y:S02]  /*3d50*/  LOP3.LUT R16, R16, 0x1f, RZ, 0xc0, !PT ;  /* 0x0000001f10107812 */ /* 0x000fe400078ec0ff */
[----:B------:R-:W-:Y:S02]  /*3d60*/  LEA.HI R0, R2, 0x1, RZ, 0x1b ;  /* 0x0000000102007811 */ /* 0x000fe400078fd8ff */
[C---:B------:R-:W-:Y:S01]  /*3d70*/  IADD3 R9, P0, PT, R16.reuse, R7, RZ ;  /* 0x0000000710097210 */ /* 0x040fe20007f1e0ff */
[----:B------:R-:W-:Y:S01]  /*3d80*/  IMAD.WIDE.U32 R10, R16, 0x4, R10 ;  /* 0x00000004100a7825 */ /* 0x000fe200078e000a */
[----:B------:R-:W-:-:S02]  /*3d90*/  SHF.L.U32 R3, R0, 0x5, RZ ;  /* 0x0000000500037819 */ /* 0x000fc400000006ff */
[----:B------:R-:W-:Y:S02]  /*3da0*/  IADD3.X R12, PT, PT, RZ, R6, RZ, P0, !PT ;  /* 0x00000006ff0c7210 */ /* 0x000fe400007fe4ff */
[----:B------:R-:W-:Y:S02]  /*3db0*/  LOP3.LUT R0, R0, 0x3, RZ, 0xc0, !PT ;  /* 0x0000000300007812 */ /* 0x000fe400078ec0ff */
[----:B------:R-:W-:Y:S02]  /*3dc0*/  LOP3.LUT R14, R14, 0x60, R3, 0xf8, !PT ;  /* 0x000000600e0e7812 */ /* 0x000fe400078ef803 */
[C---:B----4-:R-:W-:Y:S02]  /*3dd0*/  LEA R8, P1, R9.reuse, UR10, 0x2 ;  /* 0x0000000a09087c11 */ /* 0x050fe4000f8210ff */
[----:B------:R-:W-:Y:S02]  /*3de0*/  IADD3 R10, P0, PT, R10, UR8, RZ ;  /* 0x000000080a0a7c10 */ /* 0x000fe4000ff1e0ff */
[----:B------:R-:W-:-:S02]  /*3df0*/  LEA.HI.X R9, R9, UR11, R12, 0x2, P1 ;  /* 0x0000000b09097c11 */ /* 0x000fc400088f140c */
[----:B------:R-:W-:Y:S02]  /*3e00*/  IADD3.X R11, PT, PT, R11, UR9, RZ, P0, !PT ;  /* 0x000000090b0b7c10 */ /* 0x000fe400087fe4ff */
[----:B------:R-:W-:-:S07]  /*3e10*/  IADD3 R12, PT, PT, -R0, RZ, RZ ;  /* 0x000000ff000c7210 */ /* 0x000fce0007ffe1ff */
.L_x_77:
[----:B----4-:R-:W2:Y:S01]  /*3e20*/  LDG.E R0, desc[UR6][R10.64] ;  /* 0x000000060a007981 */ /* 0x010ea2000c1e1900 */
[----:B------:R-:W-:Y:S01]  /*3e30*/  HFMA2 R3, -RZ, RZ, 0.96630859375, -0.0022525787353515625 ;  /* 0x3bbb989dff037431 */ /* 0x000fe200000001ff */
[----:B------:R-:W-:Y:S01]  /*3e40*/  MOV R16, 0x437c0000 ;  /* 0x437c000000107802 */ /* 0x000fe20000000f00 */
[----:B---3--:R-:W0:Y:S01]  /*3e50*/  MUFU.RCP R15, R4 ;  /* 0x00000004000f7308 */ /* 0x008e220000001000 */
[----:B------:R-:W-:Y:S01]  /*3e60*/  IADD3 R12, PT, PT, R12, 0x1, RZ ;  /* 0x000000010c0c7810 */ /* 0x000fe20007ffe0ff */
[----:B------:R-:W-:Y:S03]  /*3e70*/  BSSY.RECONVERGENT B3, `(.L_x_75) ;  /* 0x0000015000037945 */ /* 0x000fe60003800200 */
[----:B------:R-:W-:Y:S01]  /*3e80*/  ISETP.NE.AND P2, PT, R12, RZ, PT ;  /* 0x000000ff0c00720c */ /* 0x000fe20003f45270 */
[----:B--2---:R-:W-:-:S04]  /*3e90*/  FADD R0, -R5, R0 ;  /* 0x0000000005007221 */ /* 0x004fc80000000100 */
[----:B------:R-:W-:-:S04]  /*3ea0*/  FFMA.SAT R3, R0, R3, 0.5 ;  /* 0x3f00000000037423 */ /* 0x000fc80000002003 */
[----:B------:R-:W-:Y:S01]  /*3eb0*/  FFMA.RM R3, R3, R16, 12582913 ;  /* 0x4b40000103037423 */ /* 0x000fe20000004010 */
[----:B0-----:R-:W-:-:S03]  /*3ec0*/  FFMA R16, -R4, R15, 1 ;  /* 0x3f80000004107423 */ /* 0x001fc6000000010f */
[C---:B------:R-:W-:Y:S01]  /*3ed0*/  FADD R13, R3.reuse, -12583039 ;  /* 0xcb40007f030d7421 */ /* 0x040fe20000000000 */
[----:B------:R-:W-:Y:S01]  /*3ee0*/  SHF.L.U32 R23, R3, 0x17, RZ ;  /* 0x0000001703177819 */ /* 0x000fe200000006ff */
[----:B------:R-:W-:Y:S02]  /*3ef0*/  FFMA R16, R15, R16, R15 ;  /* 0x000000100f107223 */ /* 0x000fe4000000000f */
        /* <DEDUP_REMOVED lines=12> */
.L_x_76:
[----:B------:R-:W-:Y:S05]  /*3fc0*/  BSYNC.RECONVERGENT B3 ;  /* 0x0000000000037941 */ /* 0x000fea0003800200 */
.L_x_75:
[----:B------:R-:W-:Y:S02]  /*3fd0*/  MOV R16, R8 ;  /* 0x0000000800107202 */ /* 0x000fe40000000f00 */
[----:B------:R-:W-:Y:S02]  /*3fe0*/  MOV R17, R9 ;  /* 0x0000000900117202 */ /* 0x000fe40000000f00 */
[----:B------:R-:W-:Y:S02]  /*3ff0*/  IADD3 R10, P1, PT, R10, 0x80, RZ ;  /* 0x000000800a0a7810 */ /* 0x000fe40007f3e0ff */
[----:B------:R-:W-:Y:S01]  /*4000*/  IADD3 R8, P0, PT, R8, 0x80, RZ ;  /* 0x0000008008087810 */ /* 0x000fe20007f1e0ff */
[----:B------:R4:W-:Y:S01]  /*4010*/  STG.E desc[UR6][R16.64], R0 ;  /* 0x0000000010007986 */ /* 0x0009e2000c101906 */
[----:B------:R-:W-:Y:S02]  /*4020*/  IADD3.X R11, PT, PT, RZ, R11, RZ, P1, !PT ;  /* 0x0000000bff0b7210 */ /* 0x000fe40000ffe4ff */
[----:B------:R-:W-:Y:S01]  /*4030*/  IADD3.X R9, PT, PT, RZ, R9, RZ, P0, !PT ;  /* 0x00000009ff097210 */ /* 0x000fe200007fe4ff */
[----:B------:R-:W-:Y:S08]  /*4040*/  @P2 BRA `(.L_x_77) ;  /* 0xfffffffc00742947 */ /* 0x000ff0000383ffff */
.L_x_74:
[----:B------:R-:W-:Y:S05]  /*4050*/  BSYNC.RECONVERGENT B0 ;  /* 0x0000000000007941 */ /* 0x000fea0003800200 */
.L_x_73:
[----:B------:R-:W-:-:S13]  /*4060*/  ISETP.GE.U32.AND P0, PT, R2, 0x60, PT ;  /* 0x000000600200780c */ /* 0x000fda0003f06070 */
[----:B------:R-:W-:Y:S05]  /*4070*/  @!P0 EXIT ;  /* 0x000000000000894d */ /* 0x000fea0003800000 */
[----:B------:R-:W4:Y:S01]  /*4080*/  LDCU.128 UR8, c[0x0][0x3a0] ;  /* 0x00007400ff0877ac */ /* 0x000f220008000c00 */
[C---:B-1----:R-:W-:Y:S02]  /*4090*/  SHF.L.U64.HI R3, R7.reuse, 0x2, R6 ;  /* 0x0000000207037819 */ /* 0x042fe40000010206 */
[----:B------:R-:W-:Y:S02]  /*40a0*/  SHF.L.U32 R2, R7, 0x2, RZ ;  /* 0x0000000207027819 */ /* 0x000fe400000006ff */
[----:B------:R-:W-:-:S03]  /*40b0*/  IADD3 R7, P1, PT, R14, R7, RZ ;  /* 0x000000070e077210 */ /* 0x000fc60007f3e0ff */
[----:B------:R-:W-:Y:S01]  /*40c0*/  IMAD.WIDE.U32 R2, R14, 0x4, R2 ;  /* 0x000000040e027825 */ /* 0x000fe200078e0002 */
[----:B------:R-:W-:Y:S02]  /*40d0*/  IADD3.X R6, PT, PT, RZ, R6, RZ, P1, !PT ;  /* 0x00000006ff067210 */ /* 0x000fe40000ffe4ff */
[C---:B----4-:R-:W-:Y:S02]  /*40e0*/  LEA R0, P2, R7.reuse, UR10, 0x2 ;  /* 0x0000000a07007c11 */ /* 0x050fe4000f8410ff */
[----:B------:R-:W-:Y:S02]  /*40f0*/  IADD3 R8, P0, PT, R2, UR8, RZ ;  /* 0x0000000802087c10 */ /* 0x000fe4000ff1e0ff */
[----:B------:R-:W-:Y:S02]  /*4100*/  IADD3 R2, P3, PT, R0, 0x100, RZ ;  /* 0x0000010000027810 */ /* 0x000fe40007f7e0ff */
[----:B------:R-:W-:Y:S02]  /*4110*/  IADD3 R8, P1, PT, R8, 0x100, RZ ;  /* 0x0000010008087810 */ /* 0x000fe40007f3e0ff */
[----:B------:R-:W-:-:S02]  /*4120*/  LEA.HI.X R11, R7, UR11, R6, 0x2, P2 ;  /* 0x0000000b070b7c11 */ /* 0x000fc400090f1406 */
[----:B------:R-:W-:Y:S02]  /*4130*/  IADD3.X R9, PT, PT, RZ, UR9, R3, P1, P0 ;  /* 0x00000009ff097c10 */ /* 0x000fe40008fe0403 */
[----:B------:R-:W-:-:S07]  /*4140*/  IADD3.X R11, PT, PT, RZ, R11, RZ, P3, !PT ;  /* 0x0000000bff0b7210 */ /* 0x000fce0001ffe4ff */
.L_x_86:
[----:B------:R-:W2:Y:S01]  /*4150*/  LDG.E R0, desc[UR6][R8.64+-0x100] ;  /* 0xffff000608007981 */ /* 0x000ea2000c1e1900 */
[----:B------:R-:W-:Y:S01]  /*4160*/  HFMA2 R3, -RZ, RZ, 0.96630859375, -0.0022525787353515625 ;  /* 0x3bbb989dff037431 */ /* 0x000fe200000001ff */
[----:B------:R-:W-:Y:S01]  /*4170*/  MOV R6, 0x437c0000 ;  /* 0x437c000000067802 */ /* 0x000fe20000000f00 */
[----:B---3--:R-:W1:Y:S01]  /*4180*/  MUFU.RCP R13, R4 ;  /* 0x00000004000d7308 */ /* 0x008e620000001000 */
[----:B------:R-:W-:Y:S01]  /*4190*/  BSSY.RECONVERGENT B0, `(.L_x_78) ;  /* 0x0000016000007945 */ /* 0x000fe20003800200 */
[----:B--2---:R-:W-:-:S04]  /*41a0*/  FADD R0, -R5, R0 ;  /* 0x0000000005007221 */ /* 0x004fc80000000100 */
[----:B------:R-:W-:-:S04]  /*41b0*/  FFMA.SAT R3, R0, R3, 0.5 ;  /* 0x3f00000000037423 */ /* 0x000fc80000002003 */
[----:B------:R-:W-:Y:S01]  /*41c0*/  FFMA.RM R3, R3, R6, 12582913 ;  /* 0x4b40000103037423 */ /* 0x000fe20000004006 */
[----:B-1----:R-:W-:-:S03]  /*41d0*/  FFMA R6, -R4, R13, 1 ;  /* 0x3f80000004067423 */ /* 0x002fc6000000010d */
[C---:B------:R-:W-:Y:S01]  /*41e0*/  FADD R7, R3.reuse, -12583039 ;  /* 0xcb40007f03077421 */ /* 0x040fe20000000000 */
[----:B------:R-:W-:-:S03]  /*41f0*/  SHF.L.U32 R3, R3, 0x17, RZ ;  /* 0x0000001703037819 */ /* 0x000fc600000006ff */
[----:B------:R-:W-:-:S04]  /*4200*/  FFMA R7, R0, 1.4426950216293334961, -R7 ;  /* 0x3fb8aa3b00077823 */ /* 0x000fc80000000807 */
[----:B------:R-:W-:-:S04]  /*4210*/  FFMA R7, R0, 1.925963033500011079e-08, R7 ;  /* 0x32a5706000077823 */ /* 0x000fc80000000007 */
[----:B------:R1:W2:Y:S02]  /*4220*/  MUFU.EX2 R0, R7 ;  /* 0x0000000700007308 */ /* 0x0002a40000000800 */
[----:B-1----:R-:W-:Y:S01]  /*4230*/  MOV R7, R11 ;  /* 0x0000000b00077202 */ /* 0x002fe20000000f00 */
[----:B--2---:R-:W-:Y:S01]  /*4240*/  FMUL R23, R3, R0 ;  /* 0x0000000003177220 */ /* 0x004fe20000400000 */
[----:B------:R-:W-:-:S04]  /*4250*/  FFMA R0, R13, R6, R13 ;  /* 0x000000060d007223 */ /* 0x000fc8000000000d */
[----:B------:R-:W1:Y:S01]  /*4260*/  FCHK P0, R23, R4 ;  /* 0x0000000417007302 */ /* 0x000e620000000000 */
[----:B------:R-:W-:-:S04]  /*4270*/  FFMA R3, R0, R23, RZ ;  /* 0x0000001700037223 */ /* 0x000fc800000000ff */
[----:B------:R-:W-:-:S04]  /*4280*/  FFMA R6, -R4, R3, R23 ;  /* 0x0000000304067223 */ /* 0x000fc80000000117 */
[----:B------:R-:W-:Y:S01]  /*4290*/  FFMA R0, R0, R6, R3 ;  /* 0x0000000600007223 */ /* 0x000fe20000000003 */
[----:B------:R-:W-:Y:S01]  /*42a0*/  MOV R6, R2 ;  /* 0x0000000200067202 */ /* 0x000fe20000000f00 */
[----:B-1----:R-:W-:Y:S06]  /*42b0*/  @!P0 BRA `(.L_x_79) ;  /* 0x00000000000c8947 */ /* 0x002fec0003800000 */
[----:B------:R-:W-:Y:S02]  /*42c0*/  MOV R0, R4 ;  /* 0x0000000400007202 */ /* 0x000fe40000000f00 */
[----:B------:R-:W-:-:S07]  /*42d0*/  MOV R18, 0x42f0 ;  /* 0x000042f000127802 */ /* 0x000fce0000000f00 */
[----:B0-----:R-:W-:Y:S05]  /*42e0*/  CALL.REL.NOINC `($__internal_0_$__cuda_sm3x_div_rn_noftz_f32_slowpath) ;  /* 0x0000003c00b07944 */ /* 0x001fea0003c00000 */
.L_x_79:
[----:B------:R-:W-:Y:S05]  /*42f0*/  BSYNC.RECONVERGENT B0 ;  /* 0x0000000000007941 */ /* 0x000fea0003800200 */
.L_x_78:
[----:B------:R1:W-:Y:S04]  /*4300*/  STG.E desc[UR6][R6.64+-0x100], R0 ;  /* 0xffff000006007986 */ /* 0x0003e8000c101906 */
[----:B------:R-:W2:Y:S01]  /*4310*/  LDG.E R2, desc[UR6][R8.64+-0x80] ;  /* 0xffff800608027981 */ /* 0x000ea2000c1e1900 */
[----:B------:R-:W-:Y:S01]  /*4320*/  HFMA2 R3, -RZ, RZ, 0.96630859375, -0.0022525787353515625 ;  /* 0x3bbb989dff037431 */ /* 0x000fe200000001ff */
[----:B0-----:R-:W-:Y:S01]  /*4330*/  MOV R10, 0x437c0000 ;  /* 0x437c0000000a7802 */ /* 0x001fe20000000f00 */
[----:B------:R-:W0:Y:S01]  /*4340*/  MUFU.RCP R13, R4 ;  /* 0x00000004000d7308 */ /* 0x000e220000001000 */
[----:B------:R-:W-:Y:S01]  /*4350*/  BSSY.RECONVERGENT B0, `(.L_x_80) ;  /* 0x0000014000007945 */ /* 0x000fe20003800200 */
[----:B--2---:R-:W-:-:S04]  /*4360*/  FADD R2, -R5, R2 ;  /* 0x0000000205027221 */ /* 0x004fc80000000100 */
[----:B------:R-:W-:-:S04]  /*4370*/  FFMA.SAT R3, R2, R3, 0.5 ;  /* 0x3f00000002037423 */ /* 0x000fc80000002003 */
[----:B------:R-:W-:-:S04]  /*4380*/  FFMA.RM R3, R3, R10, 12582913 ;  /* 0x4b40000103037423 */ /* 0x000fc8000000400a */
[C---:B------:R-:W-:Y:S01]  /*4390*/  FADD R11, R3.reuse, -12583039 ;  /* 0xcb40007f030b7421 */ /* 0x040fe20000000000 */
[----:B------:R-:W-:-:S03]  /*43a0*/  SHF.L.U32 R3, R3, 0x17, RZ ;  /* 0x0000001703037819 */ /* 0x000fc600000006ff */
[----:B------:R-:W-:-:S04]  /*43b0*/  FFMA R11, R2, 1.4426950216293334961, -R11 ;  /* 0x3fb8aa3b020b7823 */ /* 0x000fc8000000080b */
[----:B------:R-:W-:Y:S01]  /*43c0*/  FFMA R11, R2, 1.925963033500011079e-08, R11 ;  /* 0x32a57060020b7823 */ /* 0x000fe2000000000b */
[----:B0-----:R-:W-:-:S03]  /*43d0*/  FFMA R2, -R4, R13, 1 ;  /* 0x3f80000004027423 */ /* 0x001fc6000000010d */
[----:B-1----:R-:W0:Y:S02]  /*43e0*/  MUFU.EX2 R0, R11 ;  /* 0x0000000b00007308 */ /* 0x002e240000000800 */
[----:B0-----:R-:W-:Y:S01]  /*43f0*/  FMUL R23, R3, R0 ;  /* 0x0000000003177220 */ /* 0x001fe20000400000 */
[----:B------:R-:W-:-:S05]  /*4400*/  FFMA R0, R13, R2, R13 ;  /* 0x000000020d007223 */ /* 0x000fca000000000d */
        /* <DEDUP_REMOVED lines=8> */
.L_x_81:
[----:B------:R-:W-:Y:S05]  /*4490*/  BSYNC.RECONVERGENT B0 ;  /* 0x0000000000007941 */ /* 0x000fea0003800200 */
.L_x_80:
[----:B------:R0:W-:Y:S04]  /*44a0*/  STG.E desc[UR6][R6.64+-0x80], R0 ;  /* 0xffff800006007986 */ /* 0x0001e8000c101906 */
[----:B------:R-:W2:Y:S01]  /*44b0*/  LDG.E R2, desc[UR6][R8.64] ;  /* 0x0000000608027981 */ /* 0x000ea2000c1e1900 */
[----:B------:R-:W-:Y:S01]  /*44c0*/  HFMA2 R3, -RZ, RZ, 0.96630859375, -0.0022525787353515625 ;  /* 0x3bbb989dff037431 */ /* 0x000fe200000001ff */
[----:B------:R-:W-:Y:S01]  /*44d0*/  MOV R10, 0x437c0000 ;  /* 0x437c0000000a7802 */ /* 0x000fe20000000f00 */
[----:B------:R-:W1:Y:S01]  /*44e0*/  MUFU.RCP R13, R4 ;  /* 0x00000004000d7308 */ /* 0x000e620000001000 */
        /* <DEDUP_REMOVED lines=8> */
[----:B-1----:R-:W-:-:S03]  /*4570*/  FFMA R2, -R4, R13, 1 ;  /* 0x3f80000004027423 */ /* 0x002fc6000000010d */
[----:B0-----:R-:W0:Y:S02]  /*4580*/  MUFU.EX2 R0, R11 ;  /* 0x0000000b00007308 */ /* 0x001e240000000800 */
        /* <DEDUP_REMOVED lines=10> */
.L_x_83:
[----:B------:R-:W-:Y:S05]  /*4630*/  BSYNC.RECONVERGENT B0 ;  /* 0x0000000000007941 */ /* 0x000fea0003800200 */
.L_x_82:
        /* <DEDUP_REMOVED lines=25> */
.L_x_85:
[----:B------:R-:W-:Y:S05]  /*47d0*/  BSYNC.RECONVERGENT B0 ;  /* 0x0000000000007941 */ /* 0x000fea0003800200 */
.L_x_84:
[----:B------:R-:W0:Y:S01]  /*47e0*/  LDCU UR4, c[0x0][0x3b0] ;  /* 0x00007600ff0477ac */ /* 0x000e220008000800 */
[----:B------:R1:W-:Y:S01]  /*47f0*/  STG.E desc[UR6][R6.64+0x80], R0 ;  /* 0x0000800006007986 */ /* 0x0003e2000c101906 */
[----:B------:R-:W-:Y:S02]  /*4800*/  IADD3 R14, PT, PT, R14, 0x80, RZ ;  /* 0x000000800e0e7810 */ /* 0x000fe40007ffe0ff */
[----:B------:R-:W-:Y:S02]  /*4810*/  IADD3 R8, P1, PT, R8, 0x200, RZ ;  /* 0x0000020008087810 */ /* 0x000fe40007f3e0ff */
[----:B------:R-:W-:Y:S02]  /*4820*/  IADD3 R2, P2, PT, R6, 0x200, RZ ;  /* 0x0000020006027810 */ /* 0x000fe40007f5e0ff */
[----:B------:R-:W-:Y:S02]  /*4830*/  IADD3.X R9, PT, PT, RZ, R9, RZ, P1, !PT ;  /* 0x00000009ff097210 */ /* 0x000fe40000ffe4ff */
[----:B------:R-:W-:-:S02]  /*4840*/  IADD3.X R11, PT, PT, RZ, R7, RZ, P2, !PT ;  /* 0x00000007ff0b7210 */ /* 0x000fc400017fe4ff */
[----:B0-----:R-:W-:-:S13]  /*4850*/  ISETP.GE.AND P0, PT, R14, UR4, PT ;  /* 0x000000040e007c0c */ /* 0x001fda000bf06270 */
[----:B-1----:R-:W-:Y:S05]  /*4860*/  @!P0 BRA `(.L_x_86) ;  /* 0xfffffff800388947 */ /* 0x002fea000383ffff */
[----:B------:R-:W-:Y:S05]  /*4870*/  EXIT ;  /* 0x000000000000794d */ /* 0x000fea0003800000 */
.L_x_44:
        /* <DEDUP_REMOVED lines=27> */
.L_x_91:
[----:B-1----:R-:W2:Y:S04]  /*4a30*/  LDG.E R10, desc[UR6][R2.64+-0x100] ;  /* 0xffff0006020a7981 */ /* 0x002ea8000c1e1900 */
[----:B------:R-:W3:Y:S04]  /*4a40*/  LDG.E R20, desc[UR6][R2.64+-0x80] ;  /* 0xffff800602147981 */ /* 0x000ee8000c1e1900 */
[----:B------:R-:W4:Y:S04]  /*4a50*/  LDG.E R17, desc[UR6][R2.64] ;  /* 0x0000000602117981 */ /* 0x000f28000c1e1900 */
[----:B------:R0:W5:Y:S01]  /*4a60*/  LDG.E R15, desc[UR6][R2.64+0x80] ;  /* 0x00008006020f7981 */ /* 0x000162000c1e1900 */
[----:B------:R-:W-:-:S02]  /*4a70*/  MOV R11, 0x3bbb989d ;  /* 0x3bbb989d000b7802 */ /* 0x000fc40000000f00 */
[----:B------:R-:W-:Y:S02]  /*4a80*/  IADD3 R8, PT, PT, R8, 0x4, RZ ;  /* 0x0000000408087810 */ /* 0x000fe40007ffe0ff */
[----:B------:R-:W-:Y:S02]  /*4a90*/  IADD3 R0, PT, PT, R0, 0x80, RZ ;  /* 0x0000008000007810 */ /* 0x000fe40007ffe0ff */
[----:B------:R-:W-:Y:S02]  /*4aa0*/  ISETP.NE.AND P0, PT, R8, RZ, PT ;  /* 0x000000ff0800720c */ /* 0x000fe40003f05270 */
[----:B0-----:R-:W-:-:S04]  /*4ab0*/  IADD3 R2, P1, PT, R2, 0x200, RZ ;  /* 0x0000020002027810 */ /* 0x001fc80007f3e0ff */
[----:B------:R-:W-:Y:S02]  /*4ac0*/  IADD3.X R3, PT, PT, RZ, R3, RZ, P1, !PT ;  /* 0x00000003ff037210 */ /* 0x000fe40000ffe4ff */
[----:B--2---:R-:W-:Y:S02]  /*4ad0*/  I2FP.F32.S32 R24, R10 ;  /* 0x0000000a00187245 */ /* 0x004fe40000201400 */
[----:B------:R-:W-:Y:S02]  /*4ae0*/  MOV R10, 0x437c0000 ;  /* 0x437c0000000a7802 */ /* 0x000fe40000000f00 */
[----:B------:R-:W-:Y:S02]  /*4af0*/  FMNMX R21, R24, R12, !PT ;  /* 0x0000000c18157209 */ /* 0x000fe40007800000 */
[----:B---3--:R-:W-:-:S03]  /*4b00*/  I2FP.F32.S32 R20, R20 ;  /* 0x0000001400147245 */ /* 0x008fc60000201400 */
[----:B------:R-:W-:Y:S01]  /*4b10*/  FADD R18, -R21, R12 ;  /* 0x0000000c15127221 */ /* 0x000fe20000000100 */
[----:B------:R-:W-:Y:S01]  /*4b20*/  FADD R24, R24, -R21 ;  /* 0x8000001518187221 */ /* 0x000fe20000000000 */
[----:B-----5:R-:W-:Y:S02]  /*4b30*/  I2FP.F32.S32 R26, R15 ;  /* 0x0000000f001a7245 */ /* 0x020fe40000201400 */
[-C--:B------:R-:W-:Y:S01]  /*4b40*/  FFMA.SAT R19, R18, R11.reuse, 0.5 ;  /* 0x3f00000012137423 */ /* 0x080fe2000000200b */
[----:B------:R-:W-:-:S03]  /*4b50*/  FFMA.SAT R25, R24, R11, 0.5 ;  /* 0x3f00000018197423 */ /* 0x000fc6000000200b */
[----:B------:R-:W-:-:S04]  /*4b60*/  FFMA.RM R12, R19, R10, 12582913 ;  /* 0x4b400001130c7423 */ /* 0x000fc8000000400a */
[----:B------:R-:W-:-:S04]  /*4b70*/  FADD R19, R12, -12583039 ;  /* 0xcb40007f0c137421 */ /* 0x000fc80000000000 */
[----:B------:R-:W-:-:S04]  /*4b80*/  FFMA R19, R18, 1.4426950216293334961, -R19 ;  /* 0x3fb8aa3b12137823 */ /* 0x000fc80000000813 */
[----:B------:R-:W-:Y:S01]  /*4b90*/  FFMA R23, R18, 1.925963033500011079e-08, R19 ;  /* 0x32a5706012177823 */ /* 0x000fe20000000013 */
[----:B------:R-:W-:Y:S01]  /*4ba0*/  FFMA.RM R19, R25, R10, 12582913 ;  /* 0x4b40000119137423 */ /* 0x000fe2000000400a */
[----:B------:R-:W-:-:S03]  /*4bb0*/  FMNMX R18, R21, R20, !PT ;  /* 0x0000001415127209 */ /* 0x000fc60007800000 */
[----:B------:R-:W-:Y:S01]  /*4bc0*/  FADD R25, R19, -12583039 ;  /* 0xcb40007f13197421 */ /* 0x000fe20000000000 */
[----:B------:R-:W0:Y:S01]  /*4bd0*/  MUFU.EX2 R23, R23 ;  /* 0x0000001700177308 */ /* 0x000e220000000800 */
[--C-:B------:R-:W-:Y:S01]  /*4be0*/  FADD R22, R21, -R18.reuse ;  /* 0x8000001215167221 */ /* 0x100fe20000000000 */
[----:B------:R-:W-:Y:S01]  /*4bf0*/  FADD R20, R20, -R18 ;  /* 0x8000001214147221 */ /* 0x000fe20000000000 */
[----:B------:R-:W-:Y:S01]  /*4c00*/  FFMA R25, R24, 1.4426950216293334961, -R25 ;  /* 0x3fb8aa3b18197823 */ /* 0x000fe20000000819 */
[----:B------:R-:W-:Y:S02]  /*4c10*/  SHF.L.U32 R19, R19, 0x17, RZ ;  /* 0x0000001713137819 */ /* 0x000fe400000006ff */
[-C--:B------:R-:W-:Y:S01]  /*4c20*/  FFMA.SAT R27, R20, R11.reuse, 0.5 ;  /* 0x3f000000141b7423 */ /* 0x080fe2000000200b */
[----:B------:R-:W-:Y:S01]  /*4c30*/  FFMA R21, R24, 1.925963033500011079e-08, R25 ;  /* 0x32a5706018157823 */ /* 0x000fe20000000019 */
[----:B------:R-:W-:Y:S01]  /*4c40*/  FFMA.SAT R25, R22, R11, 0.5 ;  /* 0x3f00000016197423 */ /* 0x000fe2000000200b */
[----:B------:R-:W-:-:S03]  /*4c50*/  SHF.L.U32 R24, R12, 0x17, RZ ;  /* 0x000000170c187819 */ /* 0x000fc600000006ff */
[----:B------:R-:W-:Y:S01]  /*4c60*/  FFMA.RM R12, R25, R10, 12582913 ;  /* 0x4b400001190c7423 */ /* 0x000fe2000000400a */
[----:B------:R-:W1:Y:S03]  /*4c70*/  MUFU.EX2 R21, R21 ;  /* 0x0000001500157308 */ /* 0x000e660000000800 */
[----:B------:R-:W-:Y:S01]  /*4c80*/  FADD R25, R12, -12583039 ;  /* 0xcb40007f0c197421 */ /* 0x000fe20000000000 */
[----:B0-----:R-:W-:Y:S01]  /*4c90*/  FMUL R24, R24, R23 ;  /* 0x0000001718187220 */ /* 0x001fe20000400000 */
[----:B------:R-:W-:-:S03]  /*4ca0*/  SHF.L.U32 R12, R12, 0x17, RZ ;  /* 0x000000170c0c7819 */ /* 0x000fc600000006ff */
[----:B------:R-:W-:Y:S01]  /*4cb0*/  FMUL R24, R24, R13 ;  /* 0x0000000d18187220 */ /* 0x000fe20000400000 */
[----:B------:R-:W-:Y:S01]  /*4cc0*/  FFMA R13, R22, 1.4426950216293334961, -R25 ;  /* 0x3fb8aa3b160d7823 */ /* 0x000fe20000000819 */
[----:B----4-:R-:W-:-:S03]  /*4cd0*/  I2FP.F32.S32 R25, R17 ;  /* 0x0000001100197245 */ /* 0x010fc60000201400 */
[----:B------:R-:W-:Y:S01]  /*4ce0*/  FFMA R23, R22, 1.925963033500011079e-08, R13 ;  /* 0x32a5706016177823 */ /* 0x000fe2000000000d */
[----:B------:R-:W-:Y:S01]  /*4cf0*/  FMNMX R17, R18, R25, !PT ;  /* 0x0000001912117209 */ /* 0x000fe20007800000 */
[----:B------:R-:W-:-:S04]  /*4d00*/  FFMA.RM R13, R27, R10, 12582913 ;  /* 0x4b4000011b0d7423 */ /* 0x000fc8000000400a */
[----:B------:R-:W0:Y:S01]  /*4d10*/  MUFU.EX2 R23, R23 ;  /* 0x0000001700177308 */ /* 0x000e220000000800 */
[--C-:B------:R-:W-:Y:S01]  /*4d20*/  FADD R22, R18, -R17.reuse ;  /* 0x8000001112167221 */ /* 0x100fe20000000000 */
[----:B-1----:R-:W-:Y:S01]  /*4d30*/  FFMA R18, R19, R21, R24 ;  /* 0x0000001513127223 */ /* 0x002fe20000000018 */
[----:B------:R-:W-:Y:S01]  /*4d40*/  FADD R24, R25, -R17 ;  /* 0x8000001119187221 */ /* 0x000fe20000000000 */
[----:B------:R-:W-:Y:S01]  /*4d50*/  FADD R27, R13, -12583039 ;  /* 0xcb40007f0d1b7421 */ /* 0x000fe20000000000 */
[-C--:B------:R-:W-:Y:S02]  /*4d60*/  FFMA.SAT R19, R22, R11.reuse, 0.5 ;  /* 0x3f00000016137423 */ /* 0x080fe4000000200b */
[----:B------:R-:W-:Y:S01]  /*4d70*/  FFMA.SAT R21, R24, R11, 0.5 ;  /* 0x3f00000018157423 */ /* 0x000fe2000000200b */
[C---:B------:R-:W-:Y:S01]  /*4d80*/  FFMA R27, R20.reuse, 1.4426950216293334961, -R27 ;  /* 0x3fb8aa3b141b7823 */ /* 0x040fe2000000081b */
[-C--:B------:R-:W-:Y:S02]  /*4d90*/  FFMA.RM R19, R19, R10.reuse, 12582913 ;  /* 0x4b40000113137423 */ /* 0x080fe4000000400a */
[----:B------:R-:W-:Y:S01]  /*4da0*/  FFMA.RM R21, R21, R10, 12582913 ;  /* 0x4b40000115157423 */ /* 0x000fe2000000400a */
[----:B------:R-:W-:Y:S01]  /*4db0*/  FFMA R20, R20, 1.925963033500011079e-08, R27 ;  /* 0x32a5706014147823 */ /* 0x000fe2000000001b */
[C---:B------:R-:W-:Y:S01]  /*4dc0*/  FADD R25, R19.reuse, -12583039 ;  /* 0xcb40007f13197421 */ /* 0x040fe20000000000 */
[----:B------:R-:W-:Y:S01]  /*4dd0*/  SHF.L.U32 R19, R19, 0x17, RZ ;  /* 0x0000001713137819 */ /* 0x000fe200000006ff */
[C---:B------:R-:W-:Y:S01]  /*4de0*/  FADD R27, R21.reuse, -12583039 ;  /* 0xcb40007f151b7421 */ /* 0x040fe20000000000 */
[----:B------:R-:W-:Y:S01]  /*4df0*/  SHF.L.U32 R21, R21, 0x17, RZ ;  /* 0x0000001715157819 */ /* 0x000fe200000006ff */
[----:B0-----:R-:W-:Y:S01]  /*4e00*/  FMUL R23, R12, R23 ;  /* 0x000000170c177220 */ /* 0x001fe20000400000 */
[C---:B------:R-:W-:Y:S01]  /*4e10*/  FMNMX R12, R17.reuse, R26, !PT ;  /* 0x0000001a110c7209 */ /* 0x040fe20007800000 */
[----:B------:R-:W-:Y:S01]  /*4e20*/  FFMA R15, R24, 1.4426950216293334961, -R27 ;  /* 0x3fb8aa3b180f7823 */ /* 0x000fe2000000081b */
[----:B------:R-:W-:Y:S01]  /*4e30*/  FFMA R25, R22, 1.4426950216293334961, -R25 ;  /* 0x3fb8aa3b16197823 */ /* 0x000fe20000000819 */
[----:B------:R-:W0:Y:S01]  /*4e40*/  MUFU.EX2 R20, R20 ;  /* 0x0000001400147308 */ /* 0x000e220000000800 */
[----:B------:R-:W-:Y:S01]  /*4e50*/  FMUL R23, R18, R23 ;  /* 0x0000001712177220 */ /* 0x000fe20000400000 */
[----:B------:R-:W-:Y:S01]  /*4e60*/  FFMA R15, R24, 1.925963033500011079e-08, R15 ;  /* 0x32a57060180f7823 */ /* 0x000fe2000000000f */
[--C-:B------:R-:W-:Y:S01]  /*4e70*/  FADD R24, R17, -R12.reuse ;  /* 0x8000000c11187221 */ /* 0x100fe20000000000 */
[----:B------:R-:W-:Y:S01]  /*4e80*/  FADD R26, R26, -R12 ;  /* 0x8000000c1a1a7221 */ /* 0x000fe20000000000 */
[----:B------:R-:W-:Y:S01]  /*4e90*/  FFMA R22, R22, 1.925963033500011079e-08, R25 ;  /* 0x32a5706016167823 */ /* 0x000fe20000000019 */
[----:B------:R-:W-:Y:S01]  /*4ea0*/  SHF.L.U32 R18, R13, 0x17, RZ ;  /* 0x000000170d127819 */ /* 0x000fe200000006ff */
[-C--:B------:R-:W-:Y:S01]  /*4eb0*/  FFMA.SAT R17, R24, R11.reuse, 0.5 ;  /* 0x3f00000018117423 */ /* 0x080fe2000000200b */
[----:B------:R-:W-:Y:S01]  /*4ec0*/  FFMA.SAT R25, R26, R11, 0.5 ;  /* 0x3f0000001a197423 */ /* 0x000fe2000000200b */
[----:B------:R-:W-:Y:S02]  /*4ed0*/  MUFU.EX2 R15, R15 ;  /* 0x0000000f000f7308 */ /* 0x000fe40000000800 */
[-C--:B------:R-:W-:Y:S01]  /*4ee0*/  FFMA.RM R11, R17, R10.reuse, 12582913 ;  /* 0x4b400001110b7423 */ /* 0x080fe2000000400a */
[----:B------:R-:W-:-:S03]  /*4ef0*/  FFMA.RM R10, R25, R10, 12582913 ;  /* 0x4b400001190a7423 */ /* 0x000fc6000000400a */
[C---:B------:R-:W-:Y:S01]  /*4f00*/  FADD R17, R11.reuse, -12583039 ;  /* 0xcb40007f0b117421 */ /* 0x040fe20000000000 */
[----:B------:R-:W-:Y:S01]  /*4f10*/  FADD R25, R10, -12583039 ;  /* 0xcb40007f0a197421 */ /* 0x000fe20000000000 */
[----:B------:R-:W1:Y:S01]  /*4f20*/  MUFU.EX2 R22, R22 ;  /* 0x0000001600167308 */ /* 0x000e620000000800 */
[----:B0-----:R-:W-:Y:S01]  /*4f30*/  FFMA R18, R18, R20, R23 ;  /* 0x0000001412127223 */ /* 0x001fe20000000017 */
[----:B------:R-:W-:Y:S01]  /*4f40*/  FFMA R17, R24, 1.4426950216293334961, -R17 ;  /* 0x3fb8aa3b18117823 */ /* 0x000fe20000000811 */
[----:B------:R-:W-:Y:S01]  /*4f50*/  FFMA R25, R26, 1.4426950216293334961, -R25 ;  /* 0x3fb8aa3b1a197823 */ /* 0x000fe20000000819 */
[----:B------:R-:W-:Y:S02]  /*4f60*/  SHF.L.U32 R20, R11, 0x17, RZ ;  /* 0x000000170b147819 */ /* 0x000fe400000006ff */
[----:B------:R-:W-:Y:S01]  /*4f70*/  FFMA R17, R24, 1.925963033500011079e-08, R17 ;  /* 0x32a5706018117823 */ /* 0x000fe20000000011 */
[----:B------:R-:W-:Y:S01]  /*4f80*/  FFMA R25, R26, 1.925963033500011079e-08, R25 ;  /* 0x32a570601a197823 */ /* 0x000fe20000000019 */
[----:B------:R-:W-:-:S02]  /*4f90*/  SHF.L.U32 R10, R10, 0x17, RZ ;  /* 0x000000170a0a7819 */ /* 0x000fc400000006ff */
[----:B------:R-:W0:Y:S01]  /*4fa0*/  MUFU.EX2 R13, R17 ;  /* 0x00000011000d7308 */ /* 0x000e220000000800 */
[----:B-1----:R-:W-:-:S07]  /*4fb0*/  FMUL R19, R19, R22 ;  /* 0x0000001613137220 */ /* 0x002fce0000400000 */
[----:B------:R-:W1:Y:S01]  /*4fc0*/  MUFU.EX2 R25, R25 ;  /* 0x0000001900197308 */ /* 0x000e620000000800 */
[----:B------:R-:W-:-:S04]  /*4fd0*/  FMUL R18, R18, R19 ;  /* 0x0000001312127220 */ /* 0x000fc80000400000 */
[----:B------:R-:W-:Y:S01]  /*4fe0*/  FFMA R15, R21, R15, R18 ;  /* 0x0000000f150f7223 */ /* 0x000fe20000000012 */
[----:B0-----:R-:W-:-:S04]  /*4ff0*/  FMUL R20, R20, R13 ;  /* 0x0000000d14147220 */ /* 0x001fc80000400000 */
[----:B------:R-:W-:-:S04]  /*5000*/  FMUL R15, R15, R20 ;  /* 0x000000140f0f7220 */ /* 0x000fc80000400000 */
[----:B-1----:R-:W-:Y:S01]  /*5010*/  FFMA R13, R10, R25, R15 ;  /* 0x000000190a0d7223 */ /* 0x002fe2000000000f */
[----:B------:R-:W-:Y:S06]  /*5020*/  @P0 BRA `(.L_x_91) ;  /* 0xfffffff800800947 */ /* 0x000fec000383ffff */
.L_x_90:
[----:B------:R-:W-:Y:S05]  /*5030*/  BSYNC.RECONVERGENT B1 ;  /* 0x0000000000017941 */ /* 0x000fea0003800200 */
.L_x_89:
        /* <DEDUP_REMOVED lines=10> */
[----:B------:R-:W0:Y:S04]  /*50e0*/  LDG.E R4, desc[UR6][R18.64] ;  /* 0x0000000612047981 */ /* 0x000e28000c1e1900 */
[----:B------:R-:W2:Y:S01]  /*50f0*/  LDG.E R20, desc[UR6][R18.64+0x80] ;  /* 0x0000800612147981 */ /* 0x000ea2000c1e1900 */
[----:B-1----:R-:W-:Y:S01]  /*5100*/  HFMA2 R10, -RZ, RZ, 0.96630859375, -0.0022525787353515625 ;  /* 0x3bbb989dff0a7431 */ /* 0x002fe200000001ff */
[----:B------:R-:W-:Y:S02]  /*5110*/  MOV R8, 0x437c0000 ;  /* 0x437c000000087802 */ /* 0x000fe40000000f00 */
[----:B------:R-:W-:Y:S02]  /*5120*/  IADD3 R0, PT, PT, R0, 0x40, RZ ;  /* 0x0000004000007810 */ /* 0x000fe40007ffe0ff */
[----:B0-----:R-:W-:-:S04]  /*5130*/  I2FP.F32.S32 R11, R4 ;  /* 0x00000004000b7245 */ /* 0x001fc80000201400 */
[----:B------:R-:W-:Y:S02]  /*5140*/  FMNMX R15, R12, R11, !PT ;  /* 0x0000000b0c0f7209 */ /* 0x000fe40007800000 */
[----:B--2---:R-:W-:-:S03]  /*5150*/  I2FP.F32.S32 R22, R20 ;  /* 0x0000001400167245 */ /* 0x004fc60000201400 */
[--C-:B------:R-:W-:Y:S01]  /*5160*/  FADD R17, R12, -R15.reuse ;  /* 0x8000000f0c117221 */ /* 0x100fe20000000000 */
[----:B------:R-:W-:Y:S01]  /*5170*/  FADD R11, R11, -R15 ;  /* 0x8000000f0b0b7221 */ /* 0x000fe20000000000 */
[----:B------:R-:W-:Y:S02]  /*5180*/  FMNMX R12, R15, R22, !PT ;  /* 0x000000160f0c7209 */ /* 0x000fe40007800000 */
[-C--:B------:R-:W-:Y:S01]  /*5190*/  FFMA.SAT R5, R17, R10.reuse, 0.5 ;  /* 0x3f00000011057423 */ /* 0x080fe2000000200a */
[----:B------:R-:W-:Y:S02]  /*51a0*/  FFMA.SAT R21, R11, R10, 0.5 ;  /* 0x3f0000000b157423 */ /* 0x000fe4000000200a */
[--C-:B------:R-:W-:Y:S01]  /*51b0*/  FADD R15, R15, -R12.reuse ;  /* 0x8000000c0f0f7221 */ /* 0x100fe20000000000 */
[-C--:B------:R-:W-:Y:S01]  /*51c0*/  FFMA.RM R5, R5, R8.reuse, 12582913 ;  /* 0x4b40000105057423 */ /* 0x080fe20000004008 */
[----:B------:R-:W-:Y:S01]  /*51d0*/  FFMA.RM R4, R21, R8, 12582913 ;  /* 0x4b40000115047423 */ /* 0x000fe20000004008 */
[----:B------:R-:W-:-:S02]  /*51e0*/  FADD R19, R22, -R12 ;  /* 0x8000000c16137221 */ /* 0x000fc40000000000 */
[----:B------:R-:W-:Y:S01]  /*51f0*/  FADD R18, R5, -12583039 ;  /* 0xcb40007f05127421 */ /* 0x000fe20000000000 */
[C---:B------:R-:W-:Y:S01]  /*5200*/  FADD R20, R4.reuse, -12583039 ;  /* 0xcb40007f04147421 */ /* 0x040fe20000000000 */
[-C--:B------:R-:W-:Y:S01]  /*5210*/  FFMA.SAT R21, R19, R10.reuse, 0.5 ;  /* 0x3f00000013157423 */ /* 0x080fe2000000200a */
[----:B------:R-:W-:Y:S01]  /*5220*/  SHF.L.U32 R5, R5, 0x17, RZ ;  /* 0x0000001705057819 */ /* 0x000fe200000006ff */
[----:B------:R-:W-:Y:S01]  /*5230*/  FFMA R18, R17, 1.4426950216293334961, -R18 ;  /* 0x3fb8aa3b11127823 */ /* 0x000fe20000000812 */
[----:B------:R-:W-:Y:S01]  /*5240*/  FFMA R20, R11, 1.4426950216293334961, -R20 ;  /* 0x3fb8aa3b0b147823 */ /* 0x000fe20000000814 */
[----:B------:R-:W-:Y:S02]  /*5250*/  SHF.L.U32 R4, R4, 0x17, RZ ;  /* 0x0000001704047819 */ /* 0x000fe400000006ff */
[----:B------:R-:W-:Y:S01]  /*5260*/  FFMA R18, R17, 1.925963033500011079e-08, R18 ;  /* 0x32a5706011127823 */ /* 0x000fe20000000012 */
[----:B------:R-:W-:Y:S01]  /*5270*/  FFMA.SAT R17, R15, R10, 0.5 ;  /* 0x3f0000000f117423 */ /* 0x000fe2000000200a */
[----:B------:R-:W-:-:S03]  /*5280*/  FFMA R10, R11, 1.925963033500011079e-08, R20 ;  /* 0x32a570600b0a7823 */ /* 0x000fc60000000014 */
[-C--:B------:R-:W-:Y:S01]  /*5290*/  FFMA.RM R17, R17, R8.reuse, 12582913 ;  /* 0x4b40000111117423 */ /* 0x080fe20000004008 */
[----:B------:R-:W-:Y:S01]  /*52a0*/  FFMA.RM R8, R21, R8, 12582913 ;  /* 0x4b40000115087423 */ /* 0x000fe20000004008 */
[----:B------:R-:W0:Y:S02]  /*52b0*/  MUFU.EX2 R18, R18 ;  /* 0x0000001200127308 */ /* 0x000e240000000800 */
[C---:B------:R-:W-:Y:S01]  /*52c0*/  FADD R20, R17.reuse, -12583039 ;  /* 0xcb40007f11147421 */ /* 0x040fe20000000000 */
[----:B------:R-:W-:Y:S01]  /*52d0*/  FADD R22, R8, -12583039 ;  /* 0xcb40007f08167421 */ /* 0x000fe20000000000 */
[----:B------:R-:W-:Y:S02]  /*52e0*/  SHF.L.U32 R17, R17, 0x17, RZ ;  /* 0x0000001711117819 */ /* 0x000fe400000006ff */
[----:B------:R-:W-:Y:S01]  /*52f0*/  FFMA R20, R15, 1.4426950216293334961, -R20 ;  /* 0x3fb8aa3b0f147823 */ /* 0x000fe20000000814 */
[----:B------:R-:W-:Y:S01]  /*5300*/  FFMA R22, R19, 1.4426950216293334961, -R22 ;  /* 0x3fb8aa3b13167823 */ /* 0x000fe20000000816 */
[----:B------:R-:W1:Y:S02]  /*5310*/  MUFU.EX2 R10, R10 ;  /* 0x0000000a000a7308 */ /* 0x000e640000000800 */
[----:B------:R-:W-:Y:S01]  /*5320*/  FFMA R20, R15, 1.925963033500011079e-08, R20 ;  /* 0x32a570600f147823 */ /* 0x000fe20000000014 */
[----:B------:R-:W-:-:S05]  /*5330*/  FFMA R22, R19, 1.925963033500011079e-08, R22 ;  /* 0x32a5706013167823 */ /* 0x000fca0000000016 */
        /* <DEDUP_REMOVED lines=9> */
.L_x_93:
[----:B------:R-:W-:Y:S05]  /*53d0*/  BSYNC.RECONVERGENT B1 ;  /* 0x0000000000017941 */ /* 0x000fea0003800200 */
.L_x_92:
[----:B------:R-:W-:Y:S05]  /*53e0*/  @P0 BRA `(.L_x_88) ;  /* 0x0000000000680947 */ /* 0x000fea0003800000 */
[----:B------:R-:W-:-:S06]  /*53f0*/  IMAD.WIDE.U32 R2, R0, 0x4, R2 ;  /* 0x0000000400027825 */ /* 0x000fcc00078e0002 */
[----:B------:R-:W2:Y:S01]  /*5400*/  LDG.E R2, desc[UR6][R2.64] ;  /* 0x0000000602027981 */ /* 0x000ea2000c1e1900 */
[----:B0-----:R-:W-:Y:S01]  /*5410*/  HFMA2 R11, -RZ, RZ, 0.96630859375, -0.0022525787353515625 ;  /* 0x3bbb989dff0b7431 */ /* 0x001fe200000001ff */
[----:B--2---:R-:W-:-:S04]  /*5420*/  I2FP.F32.S32 R5, R2 ;  /* 0x0000000200057245 */ /* 0x004fc80000201400 */
[----:B------:R-:W-:-:S05]  /*5430*/  FMNMX R0, R12, R5, !PT ;  /* 0x000000050c007209 */ /* 0x000fca0007800000 */
[--C-:B------:R-:W-:Y:S01]  /*5440*/  FADD R4, R12, -R0.reuse ;  /* 0x800000000c047221 */ /* 0x100fe20000000000 */
[----:B------:R-:W-:Y:S01]  /*5450*/  MOV R12, 0x437c0000 ;  /* 0x437c0000000c7802 */ /* 0x000fe20000000f00 */
[----:B-1----:R-:W-:Y:S02]  /*5460*/  FADD R10, R5, -R0 ;  /* 0x80000000050a7221 */ /* 0x002fe40000000000 */
[-C--:B------:R-:W-:Y:S02]  /*5470*/  FFMA.SAT R8, R4, R11.reuse, 0.5 ;  /* 0x3f00000004087423 */ /* 0x080fe4000000200b */
[----:B------:R-:W-:Y:S02]  /*5480*/  FFMA.SAT R11, R10, R11, 0.5 ;  /* 0x3f0000000a0b7423 */ /* 0x000fe4000000200b */
[-C--:B------:R-:W-:Y:S02]  /*5490*/  FFMA.RM R8, R8, R12.reuse, 12582913 ;  /* 0x4b40000108087423 */ /* 0x080fe4000000400c */
[----:B------:R-:W-:Y:S01]  /*54a0*/  FFMA.RM R11, R11, R12, 12582913 ;  /* 0x4b4000010b0b7423 */ /* 0x000fe2000000400c */
[----:B------:R-:W-:Y:S01]  /*54b0*/  MOV R12, R0 ;  /* 0x00000000000c7202 */ /* 0x000fe20000000f00 */
[C---:B------:R-:W-:Y:S01]  /*54c0*/  FADD R5, R8.reuse, -12583039 ;  /* 0xcb40007f08057421 */ /* 0x040fe20000000000 */
[----:B------:R-:W-:Y:S01]  /*54d0*/  SHF.L.U32 R8, R8, 0x17, RZ ;  /* 0x0000001708087819 */ /* 0x000fe200000006ff */
[C---:B------:R-:W-:Y:S01]  /*54e0*/  FADD R3, R11.reuse, -12583039 ;  /* 0xcb40007f0b037421 */ /* 0x040fe20000000000 */
[----:B------:R-:W-:Y:S01]  /*54f0*/  SHF.L.U32 R11, R11, 0x17, RZ ;  /* 0x000000170b0b7819 */ /* 0x000fe200000006ff */
[----:B------:R-:W-:-:S02]  /*5500*/  FFMA R5, R4, 1.4426950216293334961, -R5 ;  /* 0x3fb8aa3b04057823 */ /* 0x000fc40000000805 */
[----:B------:R-:W-:Y:S02]  /*5510*/  FFMA R3, R10, 1.4426950216293334961, -R3 ;  /* 0x3fb8aa3b0a037823 */ /* 0x000fe40000000803 */
[----:B------:R-:W-:Y:S02]  /*5520*/  FFMA R5, R4, 1.925963033500011079e-08, R5 ;  /* 0x32a5706004057823 */ /* 0x000fe40000000005 */
[----:B------:R-:W-:-:S04]  /*5530*/  FFMA R3, R10, 1.925963033500011079e-08, R3 ;  /* 0x32a570600a037823 */ /* 0x000fc80000000003 */
[----:B------:R-:W0:Y:S08]  /*5540*/  MUFU.EX2 R5, R5 ;  /* 0x0000000500057308 */ /* 0x000e300000000800 */
[----:B------:R-:W1:Y:S01]  /*5550*/  MUFU.EX2 R3, R3 ;  /* 0x0000000300037308 */ /* 0x000e620000000800 */
[----:B0-----:R-:W-:-:S04]  /*5560*/  FMUL R8, R8, R5 ;  /* 0x0000000508087220 */ /* 0x001fc80000400000 */
[----:B------:R-:W-:-:S04]  /*5570*/  FMUL R8, R13, R8 ;  /* 0x000000080d087220 */ /* 0x000fc80000400000 */
[----:B-1----:R-:W-:-:S07]  /*5580*/  FFMA R13, R11, R3, R8 ;  /* 0x000000030b0d7223 */ /* 0x002fce0000000008 */
.L_x_88:
[----:B------:R-:W-:Y:S05]  /*5590*/  BSYNC.RECONVERGENT B0 ;  /* 0x0000000000007941 */ /* 0x000fea0003800200 */
.L_x_87:
[----:B------:R-:W-:-:S03]  /*55a0*/  UMOV UR4, 0xffffffff ;  /* 0xffffffff00047882 */ /* 0x000fc60000000000 */
[----:B------:R-:W-:Y:S05]  /*55b0*/  BRA.DIV UR4, `(.L_x_94) ;  /* 0x0000002604387947 */ /* 0x000fea000b800000 */
[----:B0-----:R0:W3:Y:S01]  /*55c0*/  SHFL.DOWN PT, R11, R12, 0x10, 0x1f ;  /* 0x0a001f000c0b7f89 */ /* 0x0010e200000e0000 */
[----:B------:R-:W-:-:S03]  /*55d0*/  NOP ;  /* 0x0000000000007918 */ /* 0x000fc60000000000 */
[----:B------:R0:W4:Y:S02]  /*55e0*/  SHFL.DOWN PT, R4, R13, 0x10, 0x1f ;  /* 0x0a001f000d047f89 */ /* 0x00012400000e0000 */
.L_x_190:
[----:B---3--:R-:W-:Y:S01]  /*55f0*/  FSETP.GEU.AND P0, PT, R12, R11, PT ;  /* 0x0000000b0c00720b */ /* 0x008fe20003f0e000 */
[----:B------:R-:W-:Y:S01]  /*5600*/  BSSY.RECONVERGENT B0, `(.L_x_95) ;  /* 0x000001b000007945 */ /* 0x000fe20003800200 */
[----:B-1----:R-:W-:Y:S01]  /*5610*/  HFMA2 R10, -RZ, RZ, 0.96630859375, -0.0022525787353515625 ;  /* 0x3bbb989dff0a7431 */ /* 0x002fe200000001ff */
[----:B----4-:R-:W-:Y:S02]  /*5620*/  MOV R0, R4 ;  /* 0x0000000400007202 */ /* 0x010fe40000000f00 */
[----:B------:R-:W-:-:S08]  /*5630*/  MOV R8, 0x437c0000 ;  /* 0x437c000000087802 */ /* 0x000fd00000000f00 */
[----:B------:R-:W-:Y:S05]  /*5640*/  @P0 BRA `(.L_x_96) ;  /* 0x00000000002c0947 */ /* 0x000fea0003800000 */
[----:B--2---:R-:W-:-:S04]  /*5650*/  FADD R3, -R11, R12 ;  /* 0x0000000c0b037221 */ /* 0x004fc80000000100 */
[----:B------:R-:W-:-:S04]  /*5660*/  FFMA.SAT R5, R3, R10, 0.5 ;  /* 0x3f00000003057423 */ /* 0x000fc8000000200a */
[----:B------:R-:W-:-:S04]  /*5670*/  FFMA.RM R5, R5, R8, 12582913 ;  /* 0x4b40000105057423 */ /* 0x000fc80000004008 */
[C---:B------:R-:W-:Y:S01]  /*5680*/  FADD R2, R5.reuse, -12583039 ;  /* 0xcb40007f05027421 */ /* 0x040fe20000000000 */
[----:B------:R-:W-:-:S03]  /*5690*/  SHF.L.U32 R5, R5, 0x17, RZ ;  /* 0x0000001705057819 */ /* 0x000fc600000006ff */
[----:B------:R-:W-:-:S04]  /*56a0*/  FFMA R2, R3, 1.4426950216293334961, -R2 ;  /* 0x3fb8aa3b03027823 */ /* 0x000fc80000000802 */
[----:B------:R-:W-:-:S06]  /*56b0*/  FFMA R2, R3, 1.925963033500011079e-08, R2 ;  /* 0x32a5706003027823 */ /* 0x000fcc0000000002 */
[----:B------:R-:W1:Y:S02]  /*56c0*/  MUFU.EX2 R2, R2 ;  /* 0x0000000200027308 */ /* 0x000e640000000800 */
[----:B-1----:R-:W-:-:S04]  /*56d0*/  FMUL R4, R5, R2 ;  /* 0x0000000205047220 */ /* 0x002fc80000400000 */
[----:B0-----:R-:W-:Y:S01]  /*56e0*/  FMUL R13, R13, R4 ;  /* 0x000000040d0d7220 */ /* 0x001fe20000400000 */
[----:B------:R-:W-:Y:S06]  /*56f0*/  BRA `(.L_x_97) ;  /* 0x00000000002c7947 */ /* 0x000fec0003800000 */
.L_x_96:
[----:B--2---:R-:W-:Y:S01]  /*5700*/  FADD R3, R11, -R12 ;  /* 0x8000000c0b037221 */ /* 0x004fe20000000000 */
[----:B------:R-:W-:-:S03]  /*5710*/  MOV R11, R12 ;  /* 0x0000000c000b7202 */ /* 0x000fc60000000f00 */
        /* <DEDUP_REMOVED lines=8> */
[----:B------:R-:W-:-:S07]  /*57a0*/  FMUL R0, R0, R5 ;  /* 0x0000000500007220 */ /* 0x000fce0000400000 */
.L_x_97:
[----:B------:R-:W-:Y:S05]  /*57b0*/  BSYNC.RECONVERGENT B0 ;  /* 0x0000000000007941 */ /* 0x000fea0003800200 */
.L_x_95:
[----:B------:R-:W-:Y:S01]  /*57c0*/  UMOV UR4, 0xffffffff ;  /* 0xffffffff00047882 */ /* 0x000fe20000000000 */
[----:B0-----:R-:W-:Y:S02]  /*57d0*/  FADD R12, R0, R13 ;  /* 0x0000000d000c7221 */ /* 0x001fe40000000000 */
[----:B------:R-:W-:Y:S05]  /*57e0*/  BRA.DIV UR4, `(.L_x_98) ;  /* 0x0000002204f87947 */ /* 0x000fea000b800000 */
[----:B------:R0:W1:Y:S01]  /*57f0*/  SHFL.DOWN PT, R4, R12, 0x8, 0x1f ;  /* 0x09001f000c047f89 */ /* 0x00006200000e0000 */
[----:B------:R-:W-:-:S03]  /*5800*/  NOP ;  /* 0x0000000000007918 */ /* 0x000fc60000000000 */
[----:B------:R0:W2:Y:S02]  /*5810*/  SHFL.DOWN PT, R18, R11, 0x8, 0x1f ;  /* 0x09001f000b127f89 */ /* 0x0000a400000e0000 */
.L_x_195:
        /* <DEDUP_REMOVED lines=9> */
[----:B------:R-:W-:-:S06]  /*58b0*/  FFMA R0, R3, 1.925963033500011079e-08, R0 ;  /* 0x32a5706003007823 */ /* 0x000fcc0000000000 */
[----:B------:R-:W2:Y:S02]  /*58c0*/  MUFU.EX2 R0, R0 ;  /* 0x0000000000007308 */ /* 0x000ea40000000800 */
[----:B--2---:R-:W-:-:S04]  /*58d0*/  FMUL R5, R5, R0 ;  /* 0x0000000005057220 */ /* 0x004fc80000400000 */
[----:B-1----:R-:W-:Y:S01]  /*58e0*/  FMUL R4, R4, R5 ;  /* 0x0000000504047220 */ /* 0x002fe20000400000 */
[----:B------:R-:W-:Y:S06]  /*58f0*/  BRA `(.L_x_101) ;  /* 0x00000000002c7947 */ /* 0x000fec0003800000 */
.L_x_100:
[----:B------:R-:W-:Y:S01]  /*5900*/  FADD R3, R11, -R18 ;  /* 0x800000120b037221 */ /* 0x000fe20000000000 */
[----:B0-----:R-:W-:-:S03]  /*5910*/  MOV R11, R18 ;  /* 0x00000012000b7202 */ /* 0x001fc60000000f00 */
[----:B------:R-:W-:-:S04]  /*5920*/  FFMA.SAT R5, R3, R10, 0.5 ;  /* 0x3f00000003057423 */ /* 0x000fc8000000200a */
[----:B------:R-:W-:-:S04]  /*5930*/  FFMA.RM R5, R5, R8, 12582913 ;  /* 0x4b40000105057423 */ /* 0x000fc80000004008 */
[C---:B------:R-:W-:Y:S01]  /*5940*/  FADD R0, R5.reuse, -12583039 ;  /* 0xcb40007f05007421 */ /* 0x040fe20000000000 */
[----:B------:R-:W-:-:S03]  /*5950*/  SHF.L.U32 R5, R5, 0x17, RZ ;  /* 0x0000001705057819 */ /* 0x000fc600000006ff */
[----:B------:R-:W-:-:S04]  /*5960*/  FFMA R0, R3, 1.4426950216293334961, -R0 ;  /* 0x3fb8aa3b03007823 */ /* 0x000fc80000000800 */
[----:B------:R-:W-:-:S06]  /*5970*/  FFMA R0, R3, 1.925963033500011079e-08, R0 ;  /* 0x32a5706003007823 */ /* 0x000fcc0000000000 */
[----:B------:R-:W0:Y:S02]  /*5980*/  MUFU.EX2 R0, R0 ;  /* 0x0000000000007308 */ /* 0x000e240000000800 */
[----:B0-----:R-:W-:-:S04]  /*5990*/  FMUL R5, R5, R0 ;  /* 0x0000000005057220 */ /* 0x001fc80000400000 */
[----:B------:R-:W-:-:S07]  /*59a0*/  FMUL R12, R12, R5 ;  /* 0x000000050c0c7220 */ /* 0x000fce0000400000 */
.L_x_101:
[----:B------:R-:W-:Y:S05]  /*59b0*/  BSYNC.RECONVERGENT B0 ;  /* 0x0000000000007941 */ /* 0x000fea0003800200 */
.L_x_99:
[----:B------:R-:W-:Y:S01]  /*59c0*/  UMOV UR4, 0xffffffff ;  /* 0xffffffff00047882 */ /* 0x000fe20000000000 */
[----:B01----:R-:W-:Y:S02]  /*59d0*/  FADD R12, R4, R12 ;  /* 0x0000000c040c7221 */ /* 0x003fe40000000000 */
[----:B------:R-:W-:Y:S05]  /*59e0*/  BRA.DIV UR4, `(.L_x_102) ;  /* 0x0000002204c47947 */ /* 0x000fea000b800000 */
[----:B------:R0:W1:Y:S01]  /*59f0*/  SHFL.DOWN PT, R4, R12, 0x4, 0x1f ;  /* 0x08801f000c047f89 */ /* 0x00006200000e0000 */
[----:B------:R-:W-:-:S03]  /*5a00*/  NOP ;  /* 0x0000000000007918 */ /* 0x000fc60000000000 */
[----:B------:R0:W2:Y:S02]  /*5a10*/  SHFL.DOWN PT, R18, R11, 0x4, 0x1f ;  /* 0x08801f000b127f89 */ /* 0x0000a400000e0000 */
.L_x_200:
        /* <DEDUP_REMOVED lines=14> */
.L_x_104:
        /* <DEDUP_REMOVED lines=11> */
.L_x_105:
[----:B------:R-:W-:Y:S05]  /*5bb0*/  BSYNC.RECONVERGENT B0 ;  /* 0x0000000000007941 */ /* 0x000fea0003800200 */
.L_x_103:
[----:B------:R-:W-:Y:S01]  /*5bc0*/  UMOV UR4, 0xffffffff ;  /* 0xffffffff00047882 */ /* 0x000fe20000000000 */
[----:B01----:R-:W-:Y:S02]  /*5bd0*/  FADD R12, R4, R12 ;  /* 0x0000000c040c7221 */ /* 0x003fe40000000000 */
[----:B------:R-:W-:Y:S05]  /*5be0*/  BRA.DIV UR4, `(.L_x_106) ;  /* 0x0000002204907947 */ /* 0x000fea000b800000 */
[----:B------:R0:W1:Y:S01]  /*5bf0*/  SHFL.DOWN PT, R4, R12, 0x2, 0x1f ;  /* 0x08401f000c047f89 */ /* 0x00006200000e0000 */
[----:B------:R-:W-:-:S03]  /*5c00*/  NOP ;  /* 0x0000000000007918 */ /* 0x000fc60000000000 */
[----:B------:R0:W2:Y:S02]  /*5c10*/  SHFL.DOWN PT, R18, R11, 0x2, 0x1f ;  /* 0x08401f000b127f89 */ /* 0x0000a400000e0000 */
.L_x_205:
        /* <DEDUP_REMOVED lines=14> */
.L_x_108:
        /* <DEDUP_REMOVED lines=11> */
.L_x_109:
[----:B------:R-:W-:Y:S05]  /*5db0*/  BSYNC.RECONVERGENT B0 ;  /* 0x0000000000007941 */ /* 0x000fea0003800200 */
.L_x_107:
[----:B------:R-:W-:Y:S01]  /*5dc0*/  UMOV UR4, 0xffffffff ;  /* 0xffffffff00047882 */ /* 0x000fe20000000000 */
[----:B01----:R-:W-:Y:S02]  /*5dd0*/  FADD R12, R4, R12 ;  /* 0x0000000c040c7221 */ /* 0x003fe40000000000 */
[----:B------:R-:W-:Y:S05]  /*5de0*/  BRA.DIV UR4, `(.L_x_110) ;  /* 0x00000022045c7947 */ /* 0x000fea000b800000 */
[----:B------:R0:W1:Y:S01]  /*5df0*/  SHFL.DOWN PT, R4, R12, 0x1, 0x1f ;  /* 0x08201f000c047f89 */ /* 0x00006200000e0000 */
[----:B------:R-:W-:-:S03]  /*5e00*/  NOP ;  /* 0x0000000000007918 */ /* 0x000fc60000000000 */
[----:B------:R0:W2:Y:S02]  /*5e10*/  SHFL.DOWN PT, R18, R11, 0x1, 0x1f ;  /* 0x08201f000b127f89 */ /* 0x0000a400000e0000 */
.L_x_210:
        /* <DEDUP_REMOVED lines=13> */
[----:B------:R-:W-:Y:S01]  /*5ef0*/  FMUL R3, R3, R2 ;  /* 0x0000000203037220 */ /* 0x000fe20000400000 */
[----:B------:R-:W-:Y:S06]  /*5f00*/  BRA `(.L_x_113) ;  /* 0x00000000002c7947 */ /* 0x000fec0003800000 */
.L_x_112:
[----:B0-----:R-:W-:-:S04]  /*5f10*/  FADD R11, -R18, R11 ;  /* 0x0000000b120b7221 */ /* 0x001fc80000000100 */
[----:B------:R-:W-:-:S04]  /*5f20*/  FFMA.SAT R5, R11, R10, 0.5 ;  /* 0x3f0000000b057423 */ /* 0x000fc8000000200a */
[----:B------:R-:W-:-:S04]  /*5f30*/  FFMA.RM R5, R5, R8, 12582913 ;  /* 0x4b40000105057423 */ /* 0x000fc80000004008 */
[C---:B------:R-:W-:Y:S01]  /*5f40*/  FADD R0, R5.reuse, -12583039 ;  /* 0xcb40007f05007421 */ /* 0x040fe20000000000 */
[----:B------:R-:W-:-:S03]  /*5f50*/  SHF.L.U32 R5, R5, 0x17, RZ ;  /* 0x0000001705057819 */ /* 0x000fc600000006ff */
[----:B------:R-:W-:-:S04]  /*5f60*/  FFMA R0, R11, 1.4426950216293334961, -R0 ;  /* 0x3fb8aa3b0b007823 */ /* 0x000fc80000000800 */
[----:B------:R-:W-:Y:S01]  /*5f70*/  FFMA R0, R11, 1.925963033500011079e-08, R0 ;  /* 0x32a570600b007823 */ /* 0x000fe20000000000 */
[----:B------:R-:W-:-:S05]  /*5f80*/  MOV R11, R18 ;  /* 0x00000012000b7202 */ /* 0x000fca0000000f00 */
[----:B------:R-:W0:Y:S02]  /*5f90*/  MUFU.EX2 R0, R0 ;  /* 0x0000000000007308 */ /* 0x000e240000000800 */
[----:B0-----:R-:W-:-:S04]  /*5fa0*/  FMUL R5, R5, R0 ;  /* 0x0000000005057220 */ /* 0x001fc80000400000 */
[----:B------:R-:W-:-:S07]  /*5fb0*/  FMUL R12, R12, R5 ;  /* 0x000000050c0c7220 */ /* 0x000fce0000400000 */
.L_x_113:
[----:B------:R-:W-:Y:S05]  /*5fc0*/  BSYNC.RECONVERGENT B0 ;  /* 0x0000000000007941 */ /* 0x000fea0003800200 */
.L_x_111:
[----:B------:R-:W-:Y:S01]  /*5fd0*/  UMOV UR4, 0xffffffff ;  /* 0xffffffff00047882 */ /* 0x000fe20000000000 */
[----:B------:R-:W-:Y:S01]  /*5fe0*/  ISETP.GE.AND P0, PT, R14, R9, PT ;  /* 0x000000090e00720c */ /* 0x000fe20003f06270 */
[----:B------:R-:W-:Y:S01]  /*5ff0*/  FADD R3, R3, R12 ;  /* 0x0000000c03037221 */ /* 0x000fe20000000000 */
[----:B------:R-:W-:Y:S11]  /*6000*/  BRA.DIV UR4, `(.L_x_114) ;  /* 0x0000002204207947 */ /* 0x000ff6000b800000 */
[----:B------:R1:W2:Y:S04]  /*6010*/  SHFL.IDX PT, R5, R11, RZ, 0x1f ;  /* 0x00001fff0b057589 */ /* 0x0002a800000e0000 */
[----:B------:R1:W3:Y:S02]  /*6020*/  SHFL.IDX PT, R4, R3, RZ, 0x1f ;  /* 0x00001fff03047589 */ /* 0x0002e400000e0000 */
.L_x_214:
        /* <DEDUP_REMOVED lines=8> */
[C---:B01----:R-:W-:Y:S02]  /*60b0*/  SHF.L.U64.HI R11, R7.reuse, 0x2, R6 ;  /* 0x00000002070b7819 */ /* 0x043fe40000010206 */
[----:B------:R-:W-:Y:S02]  /*60c0*/  SHF.L.U32 R10, R7, 0x2, RZ ;  /* 0x00000002070a7819 */ /* 0x000fe400000006ff */
        /* <DEDUP_REMOVED lines=13> */
.L_x_119:
[----:B----4-:R-:W4:Y:S01]  /*61a0*/  LDG.E R0, desc[UR6][R10.64] ;  /* 0x000000060a007981 */ /* 0x010f22000c1e1900 */
[----:B------:R-:W-:Y:S01]  /*61b0*/  HFMA2 R3, -RZ, RZ, 0.96630859375, -0.0022525787353515625 ;  /* 0x3bbb989dff037431 */ /* 0x000fe200000001ff */
[----:B------:R-:W-:Y:S01]  /*61c0*/  MOV R16, 0x437c0000 ;  /* 0x437c000000107802 */ /* 0x000fe20000000f00 */
[----:B---3--:R-:W0:Y:S01]  /*61d0*/  MUFU.RCP R15, R4 ;  /* 0x00000004000f7308 */ /* 0x008e220000001000 */
[----:B------:R-:W-:Y:S01]  /*61e0*/  IADD3 R12, PT, PT, R12, 0x1, RZ ;  /* 0x000000010c0c7810 */ /* 0x000fe20007ffe0ff */
[----:B------:R-:W-:Y:S03]  /*61f0*/  BSSY.RECONVERGENT B3, `(.L_x_117) ;  /* 0x0000016000037945 */ /* 0x000fe60003800200 */
[----:B------:R-:W-:Y:S02]  /*6200*/  ISETP.NE.AND P2, PT, R12, RZ, PT ;  /* 0x000000ff0c00720c */ /* 0x000fe40003f45270 */
[----:B----4-:R-:W-:-:S05]  /*6210*/  I2FP.F32.S32 R0, R0 ;  /* 0x0000000000007245 */ /* 0x010fca0000201400 */
        /* <DEDUP_REMOVED lines=19> */
.L_x_118:
[----:B------:R-:W-:Y:S05]  /*6350*/  BSYNC.RECONVERGENT B3 ;  /* 0x0000000000037941 */ /* 0x000fea0003800200 */
.L_x_117:
[----:B------:R-:W0:Y:S01]  /*6360*/  F2I.TRUNC.NTZ R3, R0 ;  /* 0x0000000000037305 */ /* 0x000e22000020f100 */
[----:B------:R-:W-:Y:S02]  /*6370*/  MOV R16, R8 ;  /* 0x0000000800107202 */ /* 0x000fe40000000f00 */
[----:B------:R-:W-:Y:S02]  /*6380*/  MOV R17, R9 ;  /* 0x0000000900117202 */ /* 0x000fe40000000f00 */
[----:B------:R-:W-:Y:S02]  /*6390*/  IADD3 R10, P1, PT, R10, 0x80, RZ ;  /* 0x000000800a0a7810 */ /* 0x000fe40007f3e0ff */
[----:B------:R-:W-:Y:S02]  /*63a0*/  IADD3 R8, P0, PT, R8, 0x80, RZ ;  /* 0x0000008008087810 */ /* 0x000fe40007f1e0ff */
[----:B------:R-:W-:Y:S02]  /*63b0*/  IADD3.X R11, PT, PT, RZ, R11, RZ, P1, !PT ;  /* 0x0000000bff0b7210 */ /* 0x000fe40000ffe4ff */
[----:B------:R-:W-:Y:S01]  /*63c0*/  IADD3.X R9, PT, PT, RZ, R9, RZ, P0, !PT ;  /* 0x00000009ff097210 */ /* 0x000fe200007fe4ff */
[----:B0-----:R4:W-:Y:S01]  /*63d0*/  STG.E desc[UR6][R16.64], R3 ;  /* 0x0000000310007986 */ /* 0x0019e2000c101906 */
[----:B------:R-:W-:Y:S07]  /*63e0*/  @P2 BRA `(.L_x_119) ;  /* 0xfffffffc006c2947 */ /* 0x000fee000383ffff */
.L_x_116:
[----:B------:R-:W-:Y:S05]  /*63f0*/  BSYNC.RECONVERGENT B0 ;  /* 0x0000000000007941 */ /* 0x000fea0003800200 */
.L_x_115:
[----:B------:R-:W-:-:S13]  /*6400*/  ISETP.GE.U32.AND P0, PT, R2, 0x60, PT ;  /* 0x000000600200780c */ /* 0x000fda0003f06070 */
[----:B------:R-:W-:Y:S05]  /*6410*/  @!P0 EXIT ;  /* 0x000000000000894d */ /* 0x000fea0003800000 */
[----:B------:R-:W5:Y:S01]  /*6420*/  LDCU.128 UR8, c[0x0][0x390] ;  /* 0x00007200ff0877ac */ /* 0x000f620008000c00 */
[C---:B-1--4-:R-:W-:Y:S02]  /*6430*/  SHF.L.U64.HI R3, R7.reuse, 0x2, R6 ;  /* 0x0000000207037819 */ /* 0x052fe40000010206 */
[----:B------:R-:W-:Y:S02]  /*6440*/  SHF.L.U32 R2, R7, 0x2, RZ ;  /* 0x0000000207027819 */ /* 0x000fe400000006ff */
[----:B------:R-:W-:-:S03]  /*6450*/  IADD3 R7, P1, PT, R14, R7, RZ ;  /* 0x000000070e077210 */ /* 0x000fc60007f3e0ff */
[----:B------:R-:W-:Y:S01]  /*6460*/  IMAD.WIDE.U32 R8, R14, 0x4, R2 ;  /* 0x000000040e087825 */ /* 0x000fe200078e0002 */
[----:B------:R-:W-:Y:S02]  /*6470*/  IADD3.X R6, PT, PT, RZ, R6, RZ, P1, !PT ;  /* 0x00000006ff067210 */ /* 0x000fe40000ffe4ff */
[C---:B-----5:R-:W-:Y:S02]  /*6480*/  LEA R2, P2, R7.reuse, UR10, 0x2 ;  /* 0x0000000a07027c11 */ /* 0x060fe4000f8410ff */
[----:B------:R-:W-:Y:S02]  /*6490*/  IADD3 R8, P0, PT, R8, UR8, RZ ;  /* 0x0000000808087c10 */ /* 0x000fe4000ff1e0ff */
[----:B------:R-:W-:Y:S02]  /*64a0*/  IADD3 R2, P3, PT, R2, 0x100, RZ ;  /* 0x0000010002027810 */ /* 0x000fe40007f7e0ff */
[----:B------:R-:W-:Y:S02]  /*64b0*/  IADD3 R8, P1, PT, R8, 0x100, RZ ;  /* 0x0000010008087810 */ /* 0x000fe40007f3e0ff */
[----:B------:R-:W-:-:S02]  /*64c0*/  LEA.HI.X R3, R7, UR11, R6, 0x2, P2 ;  /* 0x0000000b07037c11 */ /* 0x000fc400090f1406 */
[----:B------:R-:W-:Y:S02]  /*64d0*/  IADD3.X R9, PT, PT, RZ, UR9, R9, P1, P0 ;  /* 0x00000009ff097c10 */ /* 0x000fe40008fe0409 */
[----:B------:R-:W-:-:S07]  /*64e0*/  IADD3.X R3, PT, PT, RZ, R3, RZ, P3, !PT ;  /* 0x00000003ff037210 */ /* 0x000fce0001ffe4ff */
.L_x_128:
[----:B------:R-:W4:Y:S01]  /*64f0*/  LDG.E R0, desc[UR6][R8.64+-0x100] ;  /* 0xffff000608007981 */ /* 0x000f22000c1e1900 */
[----:B------:R-:W-:Y:S01]  /*6500*/  HFMA2 R7, -RZ, RZ, 0.96630859375, -0.0022525787353515625 ;  /* 0x3bbb989dff077431 */ /* 0x000fe200000001ff */
[----:B0-----:R-:W-:Y:S01]  /*6510*/  MOV R11, 0x437c0000 ;  /* 0x437c0000000b7802 */ /* 0x001fe20000000f00 */
[----:B------:R-:W-:Y:S01]  /*6520*/  BSSY.RECONVERGENT B0, `(.L_x_120) ;  /* 0x0000018000007945 */ /* 0x000fe20003800200 */
[----:B----4-:R-:W-:-:S05]  /*6530*/  I2FP.F32.S32 R0, R0 ;  /* 0x0000000000007245 */ /* 0x010fca0000201400 */
[----:B--2---:R-:W-:-:S04]  /*6540*/  FADD R0, -R5, R0 ;  /* 0x0000000005007221 */ /* 0x004fc80000000100 */
[----:B------:R-:W-:-:S04]  /*6550*/  FFMA.SAT R6, R0, R7, 0.5 ;  /* 0x3f00000000067423 */ /* 0x000fc80000002007 */
[----:B------:R-:W-:Y:S02]  /*6560*/  FFMA.RM R6, R6, R11, 12582913 ;  /* 0x4b40000106067423 */ /* 0x000fe4000000400b */
[----:B---3--:R-:W0:Y:S02]  /*6570*/  MUFU.RCP R11, R4 ;  /* 0x00000004000b7308 */ /* 0x008e240000001000 */
[C---:B------:R-:W-:Y:S01]  /*6580*/  FADD R7, R6.reuse, -12583039 ;  /* 0xcb40007f06077421 */ /* 0x040fe20000000000 */
[----:B------:R-:W-:-:S03]  /*6590*/  SHF.L.U32 R6, R6, 0x17, RZ ;  /* 0x0000001706067819 */ /* 0x000fc600000006ff */
[----:B------:R-:W-:-:S04]  /*65a0*/  FFMA R7, R0, 1.4426950216293334961, -R7 ;  /* 0x3fb8aa3b00077823 */ /* 0x000fc80000000807 */
[----:B------:R-:W-:-:S06]  /*65b0*/  FFMA R7, R0, 1.925963033500011079e-08, R7 ;  /* 0x32a5706000077823 */ /* 0x000fcc0000000007 */
[----:B------:R-:W1:Y:S01]  /*65c0*/  MUFU.EX2 R7, R7 ;  /* 0x0000000700077308 */ /* 0x000e620000000800 */
[----:B0-----:R-:W-:-:S04]  /*65d0*/  FFMA R0, -R4, R11, 1 ;  /* 0x3f80000004007423 */ /* 0x001fc8000000010b */
[----:B------:R-:W-:Y:S01]  /*65e0*/  FFMA R0, R11, R0, R11 ;  /* 0x000000000b007223 */ /* 0x000fe2000000000b */
[----:B-1----:R-:W-:Y:S01]  /*65f0*/  FMUL R23, R6, R7 ;  /* 0x0000000706177220 */ /* 0x002fe20000400000 */
[----:B------:R-:W-:-:S03]  /*6600*/  MOV R7, R3 ;  /* 0x0000000300077202 */ /* 0x000fc60000000f00 */
[----:B------:R-:W0:Y:S01]  /*6610*/  FCHK P0, R23, R4 ;  /* 0x0000000417007302 */ /* 0x000e220000000000 */
[----:B------:R-:W-:-:S04]  /*6620*/  FFMA R11, R0, R23, RZ ;  /* 0x00000017000b7223 */ /* 0x000fc800000000ff */
[----:B------:R-:W-:-:S04]  /*6630*/  FFMA R6, -R4, R11, R23 ;  /* 0x0000000b04067223 */ /* 0x000fc80000000117 */
[----:B------:R-:W-:Y:S01]  /*6640*/  FFMA R0, R0, R6, R11 ;  /* 0x0000000600007223 */ /* 0x000fe2000000000b */
[----:B------:R-:W-:Y:S01]  /*6650*/  MOV R6, R2 ;  /* 0x0000000200067202 */ /* 0x000fe20000000f00 */
[----:B0-----:R-:W-:Y:S06]  /*6660*/  @!P0 BRA `(.L_x_121) ;  /* 0x00000000000c8947 */ /* 0x001fec0003800000 */
[----:B------:R-:W-:Y:S02]  /*6670*/  MOV R0, R4 ;  /* 0x0000000400007202 */ /* 0x000fe40000000f00 */
[----:B------:R-:W-:-:S07]  /*6680*/  MOV R18, 0x66a0 ;  /* 0x000066a000127802 */ /* 0x000fce0000000f00 */
[----:B------:R-:W-:Y:S05]  /*6690*/  CALL.REL.NOINC `($__internal_0_$__cuda_sm3x_div_rn_noftz_f32_slowpath) ;  /* 0x0000001800c47944 */ /* 0x000fea0003c00000 */
.L_x_121:
[----:B------:R-:W-:Y:S05]  /*66a0*/  BSYNC.RECONVERGENT B0 ;  /* 0x0000000000007941 */ /* 0x000fea0003800200 */
.L_x_120:
[----:B------:R-:W0:Y:S02]  /*66b0*/  F2I.TRUNC.NTZ R3, R0 ;  /* 0x0000000000037305 */ /* 0x000e24000020f100 */
[----:B0-----:R0:W-:Y:S04]  /*66c0*/  STG.E desc[UR6][R6.64+-0x100], R3 ;  /* 0xffff000306007986 */ /* 0x0011e8000c101906 */
[----:B------:R-:W2:Y:S01]  /*66d0*/  LDG.E R2, desc[UR6][R8.64+-0x80] ;  /* 0xffff800608027981 */ /* 0x000ea2000c1e1900 */
[----:B------:R-:W-:Y:S01]  /*66e0*/  HFMA2 R11, -RZ, RZ, 0.96630859375, -0.0022525787353515625 ;  /* 0x3bbb989dff0b7431 */ /* 0x000fe200000001ff */
[----:B------:R-:W-:Y:S01]  /*66f0*/  MOV R13, 0x437c0000 ;  /* 0x437c0000000d7802 */ /* 0x000fe20000000f00 */
[----:B------:R-:W-:Y:S01]  /*6700*/  BSSY.RECONVERGENT B0, `(.L_x_122) ;  /* 0x0000016000007945 */ /* 0x000fe20003800200 */
[----:B--2---:R-:W-:-:S05]  /*6710*/  I2FP.F32.S32 R2, R2 ;  /* 0x0000000200027245 */ /* 0x004fca0000201400 */
[----:B------:R-:W-:-:S04]  /*6720*/  FADD R2, -R5, R2 ;  /* 0x0000000205027221 */ /* 0x000fc80000000100 */
[----:B------:R-:W-:-:S04]  /*6730*/  FFMA.SAT R10, R2, R11, 0.5 ;  /* 0x3f000000020a7423 */ /* 0x000fc8000000200b */
[----:B------:R-:W-:Y:S02]  /*6740*/  FFMA.RM R10, R10, R13, 12582913 ;  /* 0x4b4000010a0a7423 */ /* 0x000fe4000000400d */
[----:B------:R-:W1:Y:S02]  /*6750*/  MUFU.RCP R13, R4 ;  /* 0x00000004000d7308 */ /* 0x000e640000001000 */
[C---:B------:R-:W-:Y:S01]  /*6760*/  FADD R11, R10.reuse, -12583039 ;  /* 0xcb40007f0a0b7421 */ /* 0x040fe20000000000 */
[----:B------:R-:W-:-:S03]  /*6770*/  SHF.L.U32 R10, R10, 0x17, RZ ;  /* 0x000000170a0a7819 */ /* 0x000fc600000006ff */
[----:B------:R-:W-:-:S04]  /*6780*/  FFMA R11, R2, 1.4426950216293334961, -R11 ;  /* 0x3fb8aa3b020b7823 */ /* 0x000fc8000000080b */
[----:B------:R-:W-:-:S06]  /*6790*/  FFMA R11, R2, 1.925963033500011079e-08, R11 ;  /* 0x32a57060020b7823 */ /* 0x000fcc000000000b */
[----:B------:R-:W2:Y:S01]  /*67a0*/  MUFU.EX2 R11, R11 ;  /* 0x0000000b000b7308 */ /* 0x000ea20000000800 */
[----:B-1----:R-:W-:-:S04]  /*67b0*/  FFMA R0, -R4, R13, 1 ;  /* 0x3f80000004007423 */ /* 0x002fc8000000010d */
[----:B------:R-:W-:Y:S01]  /*67c0*/  FFMA R0, R13, R0, R13 ;  /* 0x000000000d007223 */ /* 0x000fe2000000000d */
[----:B--2---:R-:W-:-:S04]  /*67d0*/  FMUL R23, R10, R11 ;  /* 0x0000000b0a177220 */ /* 0x004fc80000400000 */
[----:B------:R-:W1:Y:S01]  /*67e0*/  FCHK P0, R23, R4 ;  /* 0x0000000417007302 */ /* 0x000e620000000000 */
[----:B0-----:R-:W-:-:S04]  /*67f0*/  FFMA R3, R0, R23, RZ ;  /* 0x0000001700037223 */ /* 0x001fc800000000ff */
[----:B------:R-:W-:-:S04]  /*6800*/  FFMA R2, -R4, R3, R23 ;  /* 0x0000000304027223 */ /* 0x000fc80000000117 */
[----:B------:R-:W-:Y:S01]  /*6810*/  FFMA R0, R0, R2, R3 ;  /* 0x0000000200007223 */ /* 0x000fe20000000003 */
[----:B-1----:R-:W-:Y:S06]  /*6820*/  @!P0 BRA `(.L_x_123) ;  /* 0x00000000000c8947 */ /* 0x002fec0003800000 */
[----:B------:R-:W-:Y:S02]  /*6830*/  MOV R0, R4 ;  /* 0x0000000400007202 */ /* 0x000fe40000000f00 */
[----:B------:R-:W-:-:S07]  /*6840*/  MOV R18, 0x6860 ;  /* 0x0000686000127802 */ /* 0x000fce0000000f00 */
[----:B------:R-:W-:Y:S05]  /*6850*/  CALL.REL.NOINC `($__internal_0_$__cuda_sm3x_div_rn_noftz_f32_slowpath) ;  /* 0x0000001800547944 */ /* 0x000fea0003c00000 */
.L_x_123:
[----:B------:R-:W-:Y:S05]  /*6860*/  BSYNC.RECONVERGENT B0 ;  /* 0x0000000000007941 */ /* 0x000fea0003800200 */
.L_x_122:
        /* <DEDUP_REMOVED lines=27> */
.L_x_125:
[----:B------:R-:W-:Y:S05]  /*6a20*/  BSYNC.RECONVERGENT B0 ;  /* 0x0000000000007941 */ /* 0x000fea0003800200 */
.L_x_124:
        /* <DEDUP_REMOVED lines=27> */
.L_x_127:
[----:B------:R-:W-:Y:S05]  /*6be0*/  BSYNC.RECONVERGENT B0 ;  /* 0x0000000000007941 */ /* 0x000fea0003800200 */
.L_x_126:
[----:B------:R-:W0:Y:S01]  /*6bf0*/  F2I.TRUNC.NTZ R11, R0 ;  /* 0x00000000000b7305 */ /* 0x000e22000020f100 */
[----:B------:R-:W1:Y:S01]  /*6c00*/  LDCU UR4, c[0x0][0x3b0] ;  /* 0x00007600ff0477ac */ /* 0x000e620008000800 */
[----:B------:R-:W-:Y:S02]  /*6c10*/  IADD3 R14, PT, PT, R14, 0x80, RZ ;  /* 0x000000800e0e7810 */ /* 0x000fe40007ffe0ff */
[----:B------:R-:W-:Y:S02]  /*6c20*/  IADD3 R8, P1, PT, R8, 0x200, RZ ;  /* 0x0000020008087810 */ /* 0x000fe40007f3e0ff */
[----:B------:R-:W-:Y:S02]  /*6c30*/  IADD3 R2, P2, PT, R6, 0x200, RZ ;  /* 0x0000020006027810 */ /* 0x000fe40007f5e0ff */
[----:B------:R-:W-:Y:S02]  /*6c40*/  IADD3.X R9, PT, PT, RZ, R9, RZ, P1, !PT ;  /* 0x00000009ff097210 */ /* 0x000fe40000ffe4ff */
[----:B------:R-:W-:Y:S01]  /*6c50*/  IADD3.X R3, PT, PT, RZ, R7, RZ, P2, !PT ;  /* 0x00000007ff037210 */ /* 0x000fe200017fe4ff */
[----:B0-----:R4:W-:Y:S01]  /*6c60*/  STG.E desc[UR6][R6.64+0x80], R11 ;  /* 0x0000800b06007986 */ /* 0x0019e2000c101906 */
[----:B-1----:R-:W-:-:S13]  /*6c70*/  ISETP.GE.AND P0, PT, R14, UR4, PT ;  /* 0x000000040e007c0c */ /* 0x002fda000bf06270 */
[----:B----4-:R-:W-:Y:S05]  /*6c80*/  @!P0 BRA `(.L_x_128) ;  /* 0xfffffff800188947 */ /* 0x010fea000383ffff */
[----:B------:R-:W-:Y:S05]  /*6c90*/  EXIT ;  /* 0x000000000000794d */ /* 0x000fea0003800000 */
.L_x_9:
[----:B------:R-:W-:Y:S01]  /*6ca0*/  HFMA2 R2, -RZ, RZ, 0, 9.5367431640625e-07 ;  /* 0x00000010ff027431 */ /* 0x000fe200000001ff */
[----:B------:R-:W-:Y:S02]  /*6cb0*/  MOV R0, 0xffffffff ;  /* 0xffffffff00007802 */ /* 0x000fe40000000f00 */
[----:B------:R-:W-:Y:S02]  /*6cc0*/  MOV R5, R17 ;  /* 0x0000001100057202 */ /* 0x000fe40000000f00 */
[----:B------:R-:W-:-:S07]  /*6cd0*/  MOV R3, 0x1f ;  /* 0x0000001f00037802 */ /* 0x000fce0000000f00 */
[----:B------:R-:W-:Y:S05]  /*6ce0*/  WARPSYNC.COLLECTIVE R0, `(.L_x_129) ;  /* 0x0000000000087348 */ /* 0x000fea0003c00000 */
[----:B------:R-:W-:Y:S01]  /*6cf0*/  NOP ;  /* 0x0000000000007918 */ /* 0x000fe20000000000 */
[----:B------:R-:W-:Y:S05]  /*6d00*/  ENDCOLLECTIVE ;  /* 0x000000000000791b */ /* 0x000fea0003800000 */
.L_x_129:
[----:B------:R-:W-:Y:S05]  /*6d10*/  WARPSYNC.COLLECTIVE R0, `(.L_x_130) ;  /* 0x0000000000087348 */ /* 0x000fea0003c00000 */
[----:B------:R0:W1:Y:S02]  /*6d20*/  SHFL.DOWN P0, R4, R5, R2, R3 ;  /* 0x0800000205047389 */ /* 0x0000640000000003 */
[----:B01----:R-:W-:Y:S05]  /*6d30*/  ENDCOLLECTIVE ;  /* 0x000000000000791b */ /* 0x003fea0003800000 */
.L_x_130:
[----:B------:R-:W-:Y:S02]  /*6d40*/  MOV R5, R10 ;  /* 0x0000000a00057202 */ /* 0x000fe40000000f00 */
[----:B------:R-:W-:-:S07]  /*6d50*/  MOV R8, R4 ;  /* 0x0000000400087202 */ /* 0x000fce0000000f00 */
[----:B------:R-:W-:Y:S05]  /*6d60*/  WARPSYNC.COLLECTIVE R0, `(.L_x_131) ;  /* 0x0000000000087348 */ /* 0x000fea0003c00000 */
[----:B------:R0:W1:Y:S02]  /*6d70*/  SHFL.DOWN P0, R4, R5, R2, R3 ;  /* 0x0800000205047389 */ /* 0x0000640000000003 */
[----:B01----:R-:W-:Y:S05]  /*6d80*/  ENDCOLLECTIVE ;  /* 0x000000000000791b */ /* 0x003fea0003800000 */
.L_x_131:
[----:B------:R-:W-:Y:S05]  /*6d90*/  BRA `(.L_x_132) ;  /* 0xffffffa000307947 */ /* 0x000fea000383ffff */
.L_x_13:
[----:B------:R-:W-:Y:S01]  /*6da0*/  BSSY B1, `(.L_x_133) ;  /* 0x0000005000017945 */ /* 0x000fe20003800000 */
[----:B------:R-:W-:-:S07]  /*6db0*/  MOV R0, 0xffffffff ;  /* 0xffffffff00007802 */ /* 0x000fce0000000f00 */
[----:B------:R-:W-:Y:S05]  /*6dc0*/  WARPSYNC.COLLECTIVE R0, `(.L_x_134) ;  /* 0x0000000000087348 */ /* 0x000fea0003c00000 */
[----:B------:R-:W-:Y:S01]  /*6dd0*/  NOP ;  /* 0x0000000000007918 */ /* 0x000fe20000000000 */
[----:B------:R-:W-:Y:S05]  /*6de0*/  ENDCOLLECTIVE ;  /* 0x000000000000791b */ /* 0x000fea0003800000 */
.L_x_134:
[----:B------:R-:W-:Y:S05]  /*6df0*/  BSYNC B1 ;  /* 0x0000000000017941 */ /* 0x000fea0003800000 */
.L_x_133:
[----:B------:R-:W-:Y:S01]  /*6e00*/  HFMA2 R2, -RZ, RZ, 0, 4.76837158203125e-07 ;  /* 0x00000008ff027431 */ /* 0x000fe200000001ff */
[----:B------:R-:W-:Y:S02]  /*6e10*/  MOV R5, R8 ;  /* 0x0000000800057202 */ /* 0x000fe40000000f00 */
[----:B------:R-:W-:Y:S02]  /*6e20*/  MOV R3, 0x1f ;  /* 0x0000001f00037802 */ /* 0x000fe40000000f00 */
[----:B------:R-:W-:-:S07]  /*6e30*/  MOV R0, 0xffffffff ;  /* 0xffffffff00007802 */ /* 0x000fce0000000f00 */
[----:B------:R-:W-:Y:S05]  /*6e40*/  WARPSYNC.COLLECTIVE R0, `(.L_x_135) ;  /* 0x0000000000087348 */ /* 0x000fea0003c00000 */
[----:B------:R0:W1:Y:S02]  /*6e50*/  SHFL.DOWN P0, R4, R5, R2, R3 ;  /* 0x0800000205047389 */ /* 0x0000640000000003 */
[----:B01----:R-:W-:Y:S05]  /*6e60*/  ENDCOLLECTIVE ;  /* 0x000000000000791b */ /* 0x003fea0003800000 */
.L_x_135:
[----:B------:R-:W-:Y:S02]  /*6e70*/  MOV R5, R10 ;  /* 0x0000000a00057202 */ /* 0x000fe40000000f00 */
[----:B------:R-:W-:-:S07]  /*6e80*/  MOV R11, R4 ;  /* 0x00000004000b7202 */ /* 0x000fce0000000f00 */
[----:B------:R-:W-:Y:S05]  /*6e90*/  WARPSYNC.COLLECTIVE R0, `(.L_x_136) ;  /* 0x0000000000087348 */ /* 0x000fea0003c00000 */
[----:B------:R0:W1:Y:S02]  /*6ea0*/  SHFL.DOWN P0, R4, R5, R2, R3 ;  /* 0x0800000205047389 */ /* 0x0000640000000003 */
[----:B01----:R-:W-:Y:S05]  /*6eb0*/  ENDCOLLECTIVE ;  /* 0x000000000000791b */ /* 0x003fea0003800000 */
.L_x_136:
[----:B------:R-:W-:Y:S05]  /*6ec0*/  BRA `(.L_x_137) ;  /* 0xffffffa000707947 */ /* 0x000fea000383ffff */
.L_x_17:
[----:B------:R-:W-:Y:S01]  /*6ed0*/  BSSY B1, `(.L_x_138) ;  /* 0x0000005000017945 */ /* 0x000fe20003800000 */
[----:B------:R-:W-:-:S07]  /*6ee0*/  MOV R0, 0xffffffff ;  /* 0xffffffff00007802 */ /* 0x000fce0000000f00 */
[----:B------:R-:W-:Y:S05]  /*6ef0*/  WARPSYNC.COLLECTIVE R0, `(.L_x_139) ;  /* 0x0000000000087348 */ /* 0x000fea0003c00000 */
[----:B------:R-:W-:Y:S01]  /*6f00*/  NOP ;  /* 0x0000000000007918 */ /* 0x000fe20000000000 */
[----:B------:R-:W-:Y:S05]  /*6f10*/  ENDCOLLECTIVE ;  /* 0x000000000000791b */ /* 0x000fea0003800000 */
.L_x_139:
[----:B------:R-:W-:Y:S05]  /*6f20*/  BSYNC B1 ;  /* 0x0000000000017941 */ /* 0x000fea0003800000 */
.L_x_138:
[----:B------:R-:W-:Y:S01]  /*6f30*/  HFMA2 R2, -RZ, RZ, 0, 2.384185791015625e-07 ;  /* 0x00000004ff027431 */ /* 0x000fe200000001ff */
[----:B------:R-:W-:Y:S02]  /*6f40*/  MOV R5, R8 ;  /* 0x0000000800057202 */ /* 0x000fe40000000f00 */
[----:B------:R-:W-:Y:S02]  /*6f50*/  MOV R3, 0x1f ;  /* 0x0000001f00037802 */ /* 0x000fe40000000f00 */
[----:B------:R-:W-:-:S07]  /*6f60*/  MOV R0, 0xffffffff ;  /* 0xffffffff00007802 */ /* 0x000fce0000000f00 */
[----:B------:R-:W-:Y:S05]  /*6f70*/  WARPSYNC.COLLECTIVE R0, `(.L_x_140) ;  /* 0x0000000000087348 */ /* 0x000fea0003c00000 */
[----:B------:R0:W1:Y:S02]  /*6f80*/  SHFL.DOWN P0, R4, R5, R2, R3 ;  /* 0x0800000205047389 */ /* 0x0000640000000003 */
[----:B01----:R-:W-:Y:S05]  /*6f90*/  ENDCOLLECTIVE ;  /* 0x000000000000791b */ /* 0x003fea0003800000 */
.L_x_140:
[----:B------:R-:W-:Y:S02]  /*6fa0*/  MOV R5, R10 ;  /* 0x0000000a00057202 */ /* 0x000fe40000000f00 */
[----:B------:R-:W-:-:S07]  /*6fb0*/  MOV R11, R4 ;  /* 0x00000004000b7202 */ /* 0x000fce0000000f00 */
[----:B------:R-:W-:Y:S05]  /*6fc0*/  WARPSYNC.COLLECTIVE R0, `(.L_x_141) ;  /* 0x0000000000087348 */ /* 0x000fea0003c00000 */
[----:B------:R0:W1:Y:S02]  /*6fd0*/  SHFL.DOWN P0, R4, R5, R2, R3 ;  /* 0x0800000205047389 */ /* 0x0000640000000003 */
[----:B01----:R-:W-:Y:S05]  /*6fe0*/  ENDCOLLECTIVE ;  /* 0x000000000000791b */ /* 0x003fea0003800000 */
.L_x_141:
[----:B------:R-:W-:Y:S05]  /*6ff0*/  BRA `(.L_x_142) ;  /* 0xffffffa000a87947 */ /* 0x000fea000383ffff */
.L_x_21:
[----:B------:R-:W-:Y:S01]  /*7000*/  BSSY B1, `(.L_x_143) ;  /* 0x0000005000017945 */ /* 0x000fe20003800000 */
[----:B------:R-:W-:-:S07]  /*7010*/  MOV R0, 0xffffffff ;  /* 0xffffffff00007802 */ /* 0x000fce0000000f00 */
[----:B------:R-:W-:Y:S05]  /*7020*/  WARPSYNC.COLLECTIVE R0, `(.L_x_144) ;  /* 0x0000000000087348 */ /* 0x000fea0003c00000 */
[----:B------:R-:W-:Y:S01]  /*7030*/  NOP ;  /* 0x0000000000007918 */ /* 0x000fe20000000000 */
[----:B------:R-:W-:Y:S05]  /*7040*/  ENDCOLLECTIVE ;  /* 0x000000000000791b */ /* 0x000fea0003800000 */
.L_x_144:
[----:B------:R-:W-:Y:S05]  /*7050*/  BSYNC B1 ;  /* 0x0000000000017941 */ /* 0x000fea0003800000 */
.L_x_143:
[----:B------:R-:W-:Y:S01]  /*7060*/  HFMA2 R2, -RZ, RZ, 0, 1.1920928955078125e-07 ;  /* 0x00000002ff027431 */ /* 0x000fe200000001ff */
[----:B------:R-:W-:Y:S02]  /*7070*/  MOV R5, R8 ;  /* 0x0000000800057202 */ /* 0x000fe40000000f00 */
[----:B------:R-:W-:Y:S02]  /*7080*/  MOV R3, 0x1f ;  /* 0x0000001f00037802 */ /* 0x000fe40000000f00 */
[----:B------:R-:W-:-:S07]  /*7090*/  MOV R0, 0xffffffff ;  /* 0xffffffff00007802 */ /* 0x000fce0000000f00 */
[----:B------:R-:W-:Y:S05]  /*70a0*/  WARPSYNC.COLLECTIVE R0, `(.L_x_145) ;  /* 0x0000000000087348 */ /* 0x000fea0003c00000 */
[----:B------:R0:W1:Y:S02]  /*70b0*/  SHFL.DOWN P0, R4, R5, R2, R3 ;  /* 0x0800000205047389 */ /* 0x0000640000000003 */
[----:B01----:R-:W-:Y:S05]  /*70c0*/  ENDCOLLECTIVE ;  /* 0x000000000000791b */ /* 0x003fea0003800000 */
.L_x_145:
[----:B------:R-:W-:Y:S02]  /*70d0*/  MOV R5, R10 ;  /* 0x0000000a00057202 */ /* 0x000fe40000000f00 */
[----:B------:R-:W-:-:S07]  /*70e0*/  MOV R11, R4 ;  /* 0x00000004000b7202 */ /* 0x000fce0000000f00 */
[----:B------:R-:W-:Y:S05]  /*70f0*/  WARPSYNC.COLLECTIVE R0, `(.L_x_146) ;  /* 0x0000000000087348 */ /* 0x000fea0003c00000 */
[----:B------:R0:W1:Y:S02]  /*7100*/  SHFL.DOWN P0, R4, R5, R2, R3 ;  /* 0x0800000205047389 */ /* 0x0000640000000003 */
[----:B01----:R-:W-:Y:S05]  /*7110*/  ENDCOLLECTIVE ;  /* 0x000000000000791b */ /* 0x003fea0003800000 */
.L_x_146:
[----:B------:R-:W-:Y:S05]  /*7120*/  BRA `(.L_x_147) ;  /* 0xffffffa000e07947 */ /* 0x000fea000383ffff */
.L_x_25:
[----:B------:R-:W-:Y:S01]  /*7130*/  BSSY B1, `(.L_x_148) ;  /* 0x0000005000017945 */ /* 0x000fe20003800000 */
[----:B------:R-:W-:-:S07]  /*7140*/  MOV R0, 0xffffffff ;  /* 0xffffffff00007802 */ /* 0x000fce0000000f00 */
[----:B------:R-:W-:Y:S05]  /*7150*/  WARPSYNC.COLLECTIVE R0, `(.L_x_149) ;  /* 0x0000000000087348 */ /* 0x000fea0003c00000 */
[----:B------:R-:W-:Y:S01]  /*7160*/  NOP ;  /* 0x0000000000007918 */ /* 0x000fe20000000000 */
[----:B------:R-:W-:Y:S05]  /*7170*/  ENDCOLLECTIVE ;  /* 0x000000000000791b */ /* 0x000fea0003800000 */
.L_x_149:
[----:B------:R-:W-:Y:S05]  /*7180*/  BSYNC B1 ;  /* 0x0000000000017941 */ /* 0x000fea0003800000 */
.L_x_148:
[----:B------:R-:W-:Y:S01]  /*7190*/  HFMA2 R2, -RZ, RZ, 0, 5.9604644775390625e-08 ;  /* 0x00000001ff027431 */ /* 0x000fe200000001ff */
[----:B------:R-:W-:Y:S02]  /*71a0*/  MOV R5, R8 ;  /* 0x0000000800057202 */ /* 0x000fe40000000f00 */
[----:B------:R-:W-:Y:S02]  /*71b0*/  MOV R3, 0x1f ;  /* 0x0000001f00037802 */ /* 0x000fe40000000f00 */
[----:B------:R-:W-:-:S07]  /*71c0*/  MOV R0, 0xffffffff ;  /* 0xffffffff00007802 */ /* 0x000fce0000000f00 */
[----:B------:R-:W-:Y:S05]  /*71d0*/  WARPSYNC.COLLECTIVE R0, `(.L_x_150) ;  /* 0x0000000000087348 */ /* 0x000fea0003c00000 */
[----:B------:R0:W1:Y:S02]  /*71e0*/  SHFL.DOWN P0, R4, R5, R2, R3 ;  /* 0x0800000205047389 */ /* 0x0000640000000003 */
[----:B01----:R-:W-:Y:S05]  /*71f0*/  ENDCOLLECTIVE ;  /* 0x000000000000791b */ /* 0x003fea0003800000 */
.L_x_150:
[----:B------:R-:W-:Y:S02]  /*7200*/  MOV R5, R10 ;  /* 0x0000000a00057202 */ /* 0x000fe40000000f00 */
[----:B------:R-:W-:-:S07]  /*7210*/  MOV R11, R4 ;  /* 0x00000004000b7202 */ /* 0x000fce0000000f00 */
[----:B------:R-:W-:Y:S05]  /*7220*/  WARPSYNC.COLLECTIVE R0, `(.L_x_151) ;  /* 0x0000000000087348 */ /* 0x000fea0003c00000 */
[----:B------:R0:W1:Y:S02]  /*7230*/  SHFL.DOWN P0, R4, R5, R2, R3 ;  /* 0x0800000205047389 */ /* 0x0000640000000003 */
[----:B01----:R-:W-:Y:S05]  /*7240*/  ENDCOLLECTIVE ;  /* 0x000000000000791b */ /* 0x003fea0003800000 */
.L_x_151:
[----:B------:R-:W-:Y:S05]  /*7250*/  BRA `(.L_x_152) ;  /* 0xffffffa400187947 */ /* 0x000fea000383ffff */
.L_x_29:
[----:B------:R-:W-:Y:S01]  /*7260*/  HFMA2 R2, -RZ, RZ, 0, 0 ;  /* 0x00000000ff027431 */ /* 0x000fe200000001ff */
[----:B------:R-:W-:Y:S01]  /*7270*/  BSSY B1, `(.L_x_153) ;  /* 0x0000007000017945 */ /* 0x000fe20003800000 */
[----:B------:R-:W-:Y:S02]  /*7280*/  MOV R17, R11 ;  /* 0x0000000b00117202 */ /* 0x000fe40000000f00 */
[----:B------:R-:W-:Y:S02]  /*7290*/  MOV R19, 0x1f ;  /* 0x0000001f00137802 */ /* 0x000fe40000000f00 */
[----:B------:R-:W-:-:S07]  /*72a0*/  MOV R0, 0xffffffff ;  /* 0xffffffff00007802 */ /* 0x000fce0000000f00 */
[----:B------:R-:W-:Y:S05]  /*72b0*/  WARPSYNC.COLLECTIVE R0, `(.L_x_154) ;  /* 0x0000000000087348 */ /* 0x000fea0003c00000 */
[----:B------:R0:W1:Y:S02]  /*72c0*/  SHFL.IDX P1, R4, R17, R2, R19 ;  /* 0x0000000211047389 */ /* 0x0000640000020013 */
[----:B01----:R-:W-:Y:S05]  /*72d0*/  ENDCOLLECTIVE ;  /* 0x000000000000791b */ /* 0x003fea0003800000 */
.L_x_154:
[----:B------:R-:W-:Y:S05]  /*72e0*/  BSYNC B1 ;  /* 0x0000000000017941 */ /* 0x000fea0003800000 */
.L_x_153:
[----:B------:R-:W-:Y:S01]  /*72f0*/  HFMA2 R2, -RZ, RZ, 0, 0 ;  /* 0x00000000ff027431 */ /* 0x000fe200000001ff */
[----:B------:R-:W-:Y:S02]  /*7300*/  MOV R17, R10 ;  /* 0x0000000a00117202 */ /* 0x000fe40000000f00 */
[----:B------:R-:W-:Y:S02]  /*7310*/  MOV R19, 0x1f ;  /* 0x0000001f00137802 */ /* 0x000fe40000000f00 */
[----:B------:R-:W-:Y:S02]  /*7320*/  MOV R0, 0xffffffff ;  /* 0xffffffff00007802 */ /* 0x000fe40000000f00 */
[----:B------:R-:W-:-:S07]  /*7330*/  MOV R11, R4 ;  /* 0x00000004000b7202 */ /* 0x000fce0000000f00 */
[----:B------:R-:W-:Y:S05]  /*7340*/  WARPSYNC.COLLECTIVE R0, `(.L_x_155) ;  /* 0x0000000000087348 */ /* 0x000fea0003c00000 */
[----:B------:R0:W1:Y:S02]  /*7350*/  SHFL.IDX P1, R4, R17, R2, R19 ;  /* 0x0000000211047389 */ /* 0x0000640000020013 */
[----:B01----:R-:W-:Y:S05]  /*7360*/  ENDCOLLECTIVE ;  /* 0x000000000000791b */ /* 0x003fea0003800000 */
.L_x_155:
[----:B------:R-:W-:Y:S01]  /*7370*/  MOV R10, R4 ;  /* 0x00000004000a7202 */ /* 0x000fe20000000f00 */
[----:B------:R-:W-:Y:S06]  /*7380*/  BRA `(.L_x_156) ;  /* 0xffffffa400507947 */ /* 0x000fec000383ffff */
.L_x_52:
[----:B------:R-:W-:Y:S01]  /*7390*/  BSSY B0, `(.L_x_157) ;  /* 0x0000005000007945 */ /* 0x000fe20003800000 */
[----:B------:R-:W-:-:S07]  /*73a0*/  MOV R0, 0xffffffff ;  /* 0xffffffff00007802 */ /* 0x000fce0000000f00 */
[----:B012---:R-:W-:Y:S05]  /*73b0*/  WARPSYNC.COLLECTIVE R0, `(.L_x_158) ;  /* 0x0000000000087348 */ /* 0x007fea0003c00000 */
[----:B------:R-:W-:Y:S01]  /*73c0*/  NOP ;  /* 0x0000000000007918 */ /* 0x000fe20000000000 */
[----:B012---:R-:W-:Y:S05]  /*73d0*/  ENDCOLLECTIVE ;  /* 0x000000000000791b */ /* 0x007fea0003800000 */
.L_x_158:
[----:B------:R-:W-:Y:S05]  /*73e0*/  BSYNC B0 ;  /* 0x0000000000007941 */ /* 0x000fea0003800000 */
.L_x_157:
[----:B------:R-:W-:Y:S01]  /*73f0*/  HFMA2 R2, -RZ, RZ, 0, 9.5367431640625e-07 ;  /* 0x00000010ff027431 */ /* 0x000fe200000001ff */
[----:B------:R-:W-:Y:S02]  /*7400*/  MOV R5, R15 ;  /* 0x0000000f00057202 */ /* 0x000fe40000000f00 */
[----:B------:R-:W-:Y:S02]  /*7410*/  MOV R3, 0x1f ;  /* 0x0000001f00037802 */ /* 0x000fe40000000f00 */
[----:B------:R-:W-:-:S07]  /*7420*/  MOV R0, 0xffffffff ;  /* 0xffffffff00007802 */ /* 0x000fce0000000f00 */
[----:B------:R-:W-:Y:S05]  /*7430*/  WARPSYNC.COLLECTIVE R0, `(.L_x_159) ;  /* 0x0000000000087348 */ /* 0x000fea0003c00000 */
[----:B------:R0:W1:Y:S02]  /*7440*/  SHFL.DOWN P0, R4, R5, R2, R3 ;  /* 0x0800000205047389 */ /* 0x0000640000000003 */
[----:B01----:R-:W-:Y:S05]  /*7450*/  ENDCOLLECTIVE ;  /* 0x000000000000791b */ /* 0x003fea0003800000 */
.L_x_159:
[----:B------:R-:W-:Y:S02]  /*7460*/  MOV R5, R13 ;  /* 0x0000000d00057202 */ /* 0x000fe40000000f00 */
[----:B------:R-:W-:-:S07]  /*7470*/  MOV R10, R4 ;  /* 0x00000004000a7202 */ /* 0x000fce0000000f00 */
[----:B------:R-:W-:Y:S05]  /*7480*/  WARPSYNC.COLLECTIVE R0, `(.L_x_160) ;  /* 0x0000000000087348 */ /* 0x000fea0003c00000 */
[----:B------:R0:W1:Y:S02]  /*7490*/  SHFL.DOWN P0, R4, R5, R2, R3 ;  /* 0x0800000205047389 */ /* 0x0000640000000003 */
[----:B01----:R-:W-:Y:S05]  /*74a0*/  ENDCOLLECTIVE ;  /* 0x000000000000791b */ /* 0x003fea0003800000 */
.L_x_160:
[----:B------:R-:W-:Y:S05]  /*74b0*/  BRA `(.L_x_161) ;  /* 0xffffffbc006c7947 */ /* 0x000fea000383ffff */
.L_x_56:
[----:B------:R-:W-:Y:S01]  /*74c0*/  BSSY B0, `(.L_x_162) ;  /* 0x0000005000007945 */ /* 0x000fe20003800000 */
[----:B------:R-:W-:-:S07]  /*74d0*/  MOV R0, 0xffffffff ;  /* 0xffffffff00007802 */ /* 0x000fce0000000f00 */
[----:B-1----:R-:W-:Y:S05]  /*74e0*/  WARPSYNC.COLLECTIVE R0, `(.L_x_163) ;  /* 0x0000000000087348 */ /* 0x002fea0003c00000 */
[----:B------:R-:W-:Y:S01]  /*74f0*/  NOP ;  /* 0x0000000000007918 */ /* 0x000fe20000000000 */
[----:B-1----:R-:W-:Y:S05]  /*7500*/  ENDCOLLECTIVE ;  /* 0x000000000000791b */ /* 0x002fea0003800000 */
.L_x_163:
[----:B------:R-:W-:Y:S05]  /*7510*/  BSYNC B0 ;  /* 0x0000000000007941 */ /* 0x000fea0003800000 */
.L_x_162:
[----:B------:R-:W-:Y:S01]  /*7520*/  HFMA2 R2, -RZ, RZ, 0, 4.76837158203125e-07 ;  /* 0x00000008ff027431 */ /* 0x000fe200000001ff */
[----:B------:R-:W-:Y:S02]  /*7530*/  MOV R5, R10 ;  /* 0x0000000a00057202 */ /* 0x000fe40000000f00 */
[----:B------:R-:W-:Y:S02]  /*7540*/  MOV R3, 0x1f ;  /* 0x0000001f00037802 */ /* 0x000fe40000000f00 */
[----:B------:R-:W-:-:S07]  /*7550*/  MOV R0, 0xffffffff ;  /* 0xffffffff00007802 */ /* 0x000fce0000000f00 */
[----:B------:R-:W-:Y:S05]  /*7560*/  WARPSYNC.COLLECTIVE R0, `(.L_x_164) ;  /* 0x0000000000087348 */ /* 0x000fea0003c00000 */
[----:B------:R0:W1:Y:S02]  /*7570*/  SHFL.DOWN P0, R4, R5, R2, R3 ;  /* 0x0800000205047389 */ /* 0x0000640000000003 */
[----:B01----:R-:W-:Y:S05]  /*7580*/  ENDCOLLECTIVE ;  /* 0x000000000000791b */ /* 0x003fea0003800000 */
.L_x_164:
[----:B------:R-:W-:Y:S02]  /*7590*/  MOV R5, R12 ;  /* 0x0000000c00057202 */ /* 0x000fe40000000f00 */
[----:B------:R-:W-:-:S07]  /*75a0*/  MOV R13, R4 ;  /* 0x00000004000d7202 */ /* 0x000fce0000000f00 */
[----:B------:R-:W-:Y:S05]  /*75b0*/  WARPSYNC.COLLECTIVE R0, `(.L_x_165) ;  /* 0x0000000000087348 */ /* 0x000fea0003c00000 */
[----:B------:R0:W1:Y:S02]  /*75c0*/  SHFL.DOWN P0, R4, R5, R2, R3 ;  /* 0x0800000205047389 */ /* 0x0000640000000003 */
[----:B01----:R-:W-:Y:S05]  /*75d0*/  ENDCOLLECTIVE ;  /* 0x000000000000791b */ /* 0x003fea0003800000 */
.L_x_165:
[----:B------:R-:W-:Y:S05]  /*75e0*/  BRA `(.L_x_166) ;  /* 0xffffffbc00ac7947 */ /* 0x000fea000383ffff */
.L_x_60:
[----:B------:R-:W-:Y:S01]  /*75f0*/  BSSY B0, `(.L_x_167) ;  /* 0x0000005000007945 */ /* 0x000fe20003800000 */
[----:B------:R-:W-:-:S07]  /*7600*/  MOV R0, 0xffffffff ;  /* 0xffffffff00007802 */ /* 0x000fce0000000f00 */
[----:B------:R-:W-:Y:S05]  /*7610*/  WARPSYNC.COLLECTIVE R0, `(.L_x_168) ;  /* 0x0000000000087348 */ /* 0x000fea0003c00000 */
[----:B------:R-:W-:Y:S01]  /*7620*/  NOP ;  /* 0x0000000000007918 */ /* 0x000fe20000000000 */
[----:B------:R-:W-:Y:S05]  /*7630*/  ENDCOLLECTIVE ;  /* 0x000000000000791b */ /* 0x000fea0003800000 */
.L_x_168:
[----:B------:R-:W-:Y:S05]  /*7640*/  BSYNC B0 ;  /* 0x0000000000007941 */ /* 0x000fea0003800000 */
.L_x_167:
[----:B------:R-:W-:Y:S01]  /*7650*/  HFMA2 R2, -RZ, RZ, 0, 2.384185791015625e-07 ;  /* 0x00000004ff027431 */ /* 0x000fe200000001ff */
[----:B------:R-:W-:Y:S02]  /*7660*/  MOV R5, R10 ;  /* 0x0000000a00057202 */ /* 0x000fe40000000f00 */
[----:B------:R-:W-:Y:S02]  /*7670*/  MOV R3, 0x1f ;  /* 0x0000001f00037802 */ /* 0x000fe40000000f00 */
[----:B------:R-:W-:-:S07]  /*7680*/  MOV R0, 0xffffffff ;  /* 0xffffffff00007802 */ /* 0x000fce0000000f00 */
[----:B------:R-:W-:Y:S05]  /*7690*/  WARPSYNC.COLLECTIVE R0, `(.L_x_169) ;  /* 0x0000000000087348 */ /* 0x000fea0003c00000 */
[----:B------:R0:W1:Y:S02]  /*76a0*/  SHFL.DOWN P0, R4, R5, R2, R3 ;  /* 0x0800000205047389 */ /* 0x0000640000000003 */
[----:B01----:R-:W-:Y:S05]  /*76b0*/  ENDCOLLECTIVE ;  /* 0x000000000000791b */ /* 0x003fea0003800000 */
.L_x_169:
[----:B------:R-:W-:Y:S02]  /*76c0*/  MOV R5, R12 ;  /* 0x0000000c00057202 */ /* 0x000fe40000000f00 */
[----:B------:R-:W-:-:S07]  /*76d0*/  MOV R13, R4 ;  /* 0x00000004000d7202 */ /* 0x000fce0000000f00 */
[----:B------:R-:W-:Y:S05]  /*76e0*/  WARPSYNC.COLLECTIVE R0, `(.L_x_170) ;  /* 0x0000000000087348 */ /* 0x000fea0003c00000 */
[----:B------:R0:W1:Y:S02]  /*76f0*/  SHFL.DOWN P0, R4, R5, R2, R3 ;  /* 0x0800000205047389 */ /* 0x0000640000000003 */
[----:B01----:R-:W-:Y:S05]  /*7700*/  ENDCOLLECTIVE ;  /* 0x000000000000791b */ /* 0x003fea0003800000 */
.L_x_170:
[----:B------:R-:W-:Y:S05]  /*7710*/  BRA `(.L_x_171) ;  /* 0xffffffbc00e07947 */ /* 0x000fea000383ffff */
.L_x_64:
[----:B------:R-:W-:Y:S01]  /*7720*/  BSSY B0, `(.L_x_172) ;  /* 0x0000005000007945 */ /* 0x000fe20003800000 */
[----:B------:R-:W-:-:S07]  /*7730*/  MOV R0, 0xffffffff ;  /* 0xffffffff00007802 */ /* 0x000fce0000000f00 */
[----:B------:R-:W-:Y:S05]  /*7740*/  WARPSYNC.COLLECTIVE R0, `(.L_x_173) ;  /* 0x0000000000087348 */ /* 0x000fea0003c00000 */
[----:B------:R-:W-:Y:S01]  /*7750*/  NOP ;  /* 0x0000000000007918 */ /* 0x000fe20000000000 */
[----:B------:R-:W-:Y:S05]  /*7760*/  ENDCOLLECTIVE ;  /* 0x000000000000791b */ /* 0x000fea0003800000 */
.L_x_173:
[----:B------:R-:W-:Y:S05]  /*7770*/  BSYNC B0 ;  /* 0x0000000000007941 */ /* 0x000fea0003800000 */
.L_x_172:
[----:B------:R-:W-:Y:S01]  /*7780*/  HFMA2 R2, -RZ, RZ, 0, 1.1920928955078125e-07 ;  /* 0x00000002ff027431 */ /* 0x000fe200000001ff */
[----:B------:R-:W-:Y:S02]  /*7790*/  MOV R5, R10 ;  /* 0x0000000a00057202 */ /* 0x000fe40000000f00 */
[----:B------:R-:W-:Y:S02]  /*77a0*/  MOV R3, 0x1f ;  /* 0x0000001f00037802 */ /* 0x000fe40000000f00 */
[----:B------:R-:W-:-:S07]  /*77b0*/  MOV R0, 0xffffffff ;  /* 0xffffffff00007802 */ /* 0x000fce0000000f00 */
[----:B------:R-:W-:Y:S05]  /*77c0*/  WARPSYNC.COLLECTIVE R0, `(.L_x_174) ;  /* 0x0000000000087348 */ /* 0x000fea0003c00000 */
[----:B------:R0:W1:Y:S02]  /*77d0*/  SHFL.DOWN P0, R4, R5, R2, R3 ;  /* 0x0800000205047389 */ /* 0x0000640000000003 */
[----:B01----:R-:W-:Y:S05]  /*77e0*/  ENDCOLLECTIVE ;  /* 0x000000000000791b */ /* 0x003fea0003800000 */
.L_x_174:
[----:B------:R-:W-:Y:S02]  /*77f0*/  MOV R5, R12 ;  /* 0x0000000c00057202 */ /* 0x000fe40000000f00 */
[----:B------:R-:W-:-:S07]  /*7800*/  MOV R13, R4 ;  /* 0x00000004000d7202 */ /* 0x000fce0000000f00 */
[----:B------:R-:W-:Y:S05]  /*7810*/  WARPSYNC.COLLECTIVE R0, `(.L_x_175) ;  /* 0x0000000000087348 */ /* 0x000fea0003c00000 */
[----:B------:R0:W1:Y:S02]  /*7820*/  SHFL.DOWN P0, R4, R5, R2, R3 ;  /* 0x0800000205047389 */ /* 0x0000640000000003 */
[----:B01----:R-:W-:Y:S05]  /*7830*/  ENDCOLLECTIVE ;  /* 0x000000000000791b */ /* 0x003fea0003800000 */
.L_x_175:
[----:B------:R-:W-:Y:S05]  /*7840*/  BRA `(.L_x_176) ;  /* 0xffffffc000147947 */ /* 0x000fea000383ffff */
.L_x_68:
[----:B------:R-:W-:Y:S01]  /*7850*/  BSSY B0, `(.L_x_177) ;  /* 0x0000005000007945 */ /* 0x000fe20003800000 */
[----:B------:R-:W-:-:S07]  /*7860*/  MOV R0, 0xffffffff ;  /* 0xffffffff00007802 */ /* 0x000fce0000000f00 */
[----:B------:R-:W-:Y:S05]  /*7870*/  WARPSYNC.COLLECTIVE R0, `(.L_x_178) ;  /* 0x0000000000087348 */ /* 0x000fea0003c00000 */
[----:B------:R-:W-:Y:S01]  /*7880*/  NOP ;  /* 0x0000000000007918 */ /* 0x000fe20000000000 */
[----:B------:R-:W-:Y:S05]  /*7890*/  ENDCOLLECTIVE ;  /* 0x000000000000791b */ /* 0x000fea0003800000 */
.L_x_178:
[----:B------:R-:W-:Y:S05]  /*78a0*/  BSYNC B0 ;  /* 0x0000000000007941 */ /* 0x000fea0003800000 */
.L_x_177:
[----:B------:R-:W-:Y:S01]  /*78b0*/  HFMA2 R2, -RZ, RZ, 0, 5.9604644775390625e-08 ;  /* 0x00000001ff027431 */ /* 0x000fe200000001ff */
[----:B------:R-:W-:Y:S02]  /*78c0*/  MOV R5, R10 ;  /* 0x0000000a00057202 */ /* 0x000fe40000000f00 */
[----:B------:R-:W-:Y:S02]  /*78d0*/  MOV R3, 0x1f ;  /* 0x0000001f00037802 */ /* 0x000fe40000000f00 */
[----:B------:R-:W-:-:S07]  /*78e0*/  MOV R0, 0xffffffff ;  /* 0xffffffff00007802 */ /* 0x000fce0000000f00 */
[----:B------:R-:W-:Y:S05]  /*78f0*/  WARPSYNC.COLLECTIVE R0, `(.L_x_179) ;  /* 0x0000000000087348 */ /* 0x000fea0003c00000 */
[----:B------:R0:W1:Y:S02]  /*7900*/  SHFL.DOWN P0, R4, R5, R2, R3 ;  /* 0x0800000205047389 */ /* 0x0000640000000003 */
[----:B01----:R-:W-:Y:S05]  /*7910*/  ENDCOLLECTIVE ;  /* 0x000000000000791b */ /* 0x003fea0003800000 */
.L_x_179:
[----:B------:R-:W-:Y:S02]  /*7920*/  MOV R5, R12 ;  /* 0x0000000c00057202 */ /* 0x000fe40000000f00 */
[----:B------:R-:W-:-:S07]  /*7930*/  MOV R13, R4 ;  /* 0x00000004000d7202 */ /* 0x000fce0000000f00 */
[----:B------:R-:W-:Y:S05]  /*7940*/  WARPSYNC.COLLECTIVE R0, `(.L_x_180) ;  /* 0x0000000000087348 */ /* 0x000fea0003c00000 */
[----:B------:R0:W1:Y:S02]  /*7950*/  SHFL.DOWN P0, R4, R5, R2, R3 ;  /* 0x0800000205047389 */ /* 0x0000640000000003 */
[----:B01----:R-:W-:Y:S05]  /*7960*/  ENDCOLLECTIVE ;  /* 0x000000000000791b */ /* 0x003fea0003800000 */
.L_x_180:
[----:B------:R-:W-:Y:S05]  /*7970*/  BRA `(.L_x_181) ;  /* 0xffffffc000487947 */ /* 0x000fea000383ffff */
.L_x_72:
[----:B------:R-:W-:Y:S01]  /*7980*/  HFMA2 R2, -RZ, RZ, 0, 0 ;  /* 0x00000000ff027431 */ /* 0x000fe200000001ff */
[----:B------:R-:W-:Y:S01]  /*7990*/  BSSY B0, `(.L_x_182) ;  /* 0x0000007000007945 */ /* 0x000fe20003800000 */
[----:B------:R-:W-:Y:S02]  /*79a0*/  MOV R17, R10 ;  /* 0x0000000a00117202 */ /* 0x000fe40000000f00 */
[----:B------:R-:W-:Y:S02]  /*79b0*/  MOV R19, 0x1f ;  /* 0x0000001f00137802 */ /* 0x000fe40000000f00 */
[----:B------:R-:W-:-:S07]  /*79c0*/  MOV R0, 0xffffffff ;  /* 0xffffffff00007802 */ /* 0x000fce0000000f00 */
[----:B0-----:R-:W-:Y:S05]  /*79d0*/  WARPSYNC.COLLECTIVE R0, `(.L_x_183) ;  /* 0x0000000000087348 */ /* 0x001fea0003c00000 */
[----:B------:R1:W2:Y:S02]  /*79e0*/  SHFL.IDX P1, R4, R17, R2, R19 ;  /* 0x0000000211047389 */ /* 0x0002a40000020013 */
[----:B012---:R-:W-:Y:S05]  /*79f0*/  ENDCOLLECTIVE ;  /* 0x000000000000791b */ /* 0x007fea0003800000 */
.L_x_183:
[----:B------:R-:W-:Y:S05]  /*7a00*/  BSYNC B0 ;  /* 0x0000000000007941 */ /* 0x000fea0003800000 */
.L_x_182:
        /* <DEDUP_REMOVED lines=8> */
.L_x_184:
[----:B------:R-:W-:Y:S05]  /*7a90*/  BRA `(.L_x_185) ;  /* 0xffffffc000847947 */ /* 0x000fea000383ffff */
.L_x_94:
[----:B------:R-:W-:Y:S01]  /*7aa0*/  BSSY B0, `(.L_x_186) ;  /* 0x0000005000007945 */ /* 0x000fe20003800000 */
[----:B------:R-:W-:-:S07]  /*7ab0*/  MOV R0, 0xffffffff ;  /* 0xffffffff00007802 */ /* 0x000fce0000000f00 */
[----:B012---:R-:W-:Y:S05]  /*7ac0*/  WARPSYNC.COLLECTIVE R0, `(.L_x_187) ;  /* 0x0000000000087348 */ /* 0x007fea0003c00000 */
[----:B------:R-:W-:Y:S01]  /*7ad0*/  NOP ;  /* 0x0000000000007918 */ /* 0x000fe20000000000 */
[----:B012---:R-:W-:Y:S05]  /*7ae0*/  ENDCOLLECTIVE ;  /* 0x000000000000791b */ /* 0x007fea0003800000 */
.L_x_187:
[----:B------:R-:W-:Y:S05]  /*7af0*/  BSYNC B0 ;  /* 0x0000000000007941 */ /* 0x000fea0003800000 */
.L_x_186:
[----:B------:R-:W-:Y:S01]  /*7b00*/  HFMA2 R2, -RZ, RZ, 0, 9.5367431640625e-07 ;  /* 0x00000010ff027431 */ /* 0x000fe200000001ff */
[----:B------:R-:W-:Y:S02]  /*7b10*/  MOV R5, R12 ;  /* 0x0000000c00057202 */ /* 0x000fe40000000f00 */
[----:B------:R-:W-:Y:S02]  /*7b20*/  MOV R3, 0x1f ;  /* 0x0000001f00037802 */ /* 0x000fe40000000f00 */
[----:B------:R-:W-:-:S07]  /*7b30*/  MOV R0, 0xffffffff ;  /* 0xffffffff00007802 */ /* 0x000fce0000000f00 */
[----:B------:R-:W-:Y:S05]  /*7b40*/  WARPSYNC.COLLECTIVE R0, `(.L_x_188) ;  /* 0x0000000000087348 */ /* 0x000fea0003c00000 */
[----:B------:R0:W1:Y:S02]  /*7b50*/  SHFL.DOWN P0, R4, R5, R2, R3 ;  /* 0x0800000205047389 */ /* 0x0000640000000003 */
[----:B01----:R-:W-:Y:S05]  /*7b60*/  ENDCOLLECTIVE ;  /* 0x000000000000791b */ /* 0x003fea0003800000 */
.L_x_188:
[----:B------:R-:W-:Y:S02]  /*7b70*/  MOV R5, R13 ;  /* 0x0000000d00057202 */ /* 0x000fe40000000f00 */
[----:B------:R-:W-:-:S07]  /*7b80*/  MOV R11, R4 ;  /* 0x00000004000b7202 */ /* 0x000fce0000000f00 */
[----:B------:R-:W-:Y:S05]  /*7b90*/  WARPSYNC.COLLECTIVE R0, `(.L_x_189) ;  /* 0x0000000000087348 */ /* 0x000fea0003c00000 */
[----:B------:R0:W1:Y:S02]  /*7ba0*/  SHFL.DOWN P0, R4, R5, R2, R3 ;  /* 0x0800000205047389 */ /* 0x0000640000000003 */
[----:B01----:R-:W-:Y:S05]  /*7bb0*/  ENDCOLLECTIVE ;  /* 0x000000000000791b */ /* 0x003fea0003800000 */
.L_x_189:
[----:B------:R-:W-:Y:S05]  /*7bc0*/  BRA `(.L_x_190) ;  /* 0xffffffd800887947 */ /* 0x000fea000383ffff */
.L_x_98:
[----:B------:R-:W-:Y:S01]  /*7bd0*/  BSSY B0, `(.L_x_191) ;  /* 0x0000005000007945 */ /* 0x000fe20003800000 */
[----:B------:R-:W-:-:S07]  /*7be0*/  MOV R0, 0xffffffff ;  /* 0xffffffff00007802 */ /* 0x000fce0000000f00 */
[----:B------:R-:W-:Y:S05]  /*7bf0*/  WARPSYNC.COLLECTIVE R0, `(.L_x_192) ;  /* 0x0000000000087348 */ /* 0x000fea0003c00000 */
[----:B------:R-:W-:Y:S01]  /*7c00*/  NOP ;  /* 0x0000000000007918 */ /* 0x000fe20000000000 */
[----:B------:R-:W-:Y:S05]  /*7c10*/  ENDCOLLECTIVE ;  /* 0x000000000000791b */ /* 0x000fea0003800000 */
.L_x_192:
[----:B------:R-:W-:Y:S05]  /*7c20*/  BSYNC B0 ;  /* 0x0000000000007941 */ /* 0x000fea0003800000 */
.L_x_191:
[----:B------:R-:W-:Y:S01]  /*7c30*/  HFMA2 R2, -RZ, RZ, 0, 4.76837158203125e-07 ;  /* 0x00000008ff027431 */ /* 0x000fe200000001ff */
[----:B------:R-:W-:Y:S02]  /*7c40*/  MOV R5, R11 ;  /* 0x0000000b00057202 */ /* 0x000fe40000000f00 */
[----:B------:R-:W-:Y:S02]  /*7c50*/  MOV R3, 0x1f ;  /* 0x0000001f00037802 */ /* 0x000fe40000000f00 */
[----:B------:R-:W-:-:S07]  /*7c60*/  MOV R0, 0xffffffff ;  /* 0xffffffff00007802 */ /* 0x000fce0000000f00 */
[----:B------:R-:W-:Y:S05]  /*7c70*/  WARPSYNC.COLLECTIVE R0, `(.L_x_193) ;  /* 0x0000000000087348 */ /* 0x000fea0003c00000 */
[----:B------:R0:W1:Y:S02]  /*7c80*/  SHFL.DOWN P0, R4, R5, R2, R3 ;  /* 0x0800000205047389 */ /* 0x0000640000000003 */
[----:B01----:R-:W-:Y:S05]  /*7c90*/  ENDCOLLECTIVE ;  /* 0x000000000000791b */ /* 0x003fea0003800000 */
.L_x_193:
[----:B------:R-:W-:Y:S02]  /*7ca0*/  MOV R5, R12 ;  /* 0x0000000c00057202 */ /* 0x000fe40000000f00 */
[----:B------:R-:W-:-:S07]  /*7cb0*/  MOV R18, R4 ;  /* 0x0000000400127202 */ /* 0x000fce0000000f00 */
[----:B------:R-:W-:Y:S05]  /*7cc0*/  WARPSYNC.COLLECTIVE R0, `(.L_x_194) ;  /* 0x0000000000087348 */ /* 0x000fea0003c00000 */
[----:B------:R0:W1:Y:S02]  /*7cd0*/  SHFL.DOWN P0, R4, R5, R2, R3 ;  /* 0x0800000205047389 */ /* 0x0000640000000003 */
[----:B01----:R-:W-:Y:S05]  /*7ce0*/  ENDCOLLECTIVE ;  /* 0x000000000000791b */ /* 0x003fea0003800000 */
.L_x_194:
[----:B------:R-:W-:Y:S05]  /*7cf0*/  BRA `(.L_x_195) ;  /* 0xffffffd800c87947 */ /* 0x000fea000383ffff */
.L_x_102:
[----:B------:R-:W-:Y:S01]  /*7d00*/  BSSY B0, `(.L_x_196) ;  /* 0x0000005000007945 */ /* 0x000fe20003800000 */
[----:B------:R-:W-:-:S07]  /*7d10*/  MOV R0, 0xffffffff ;  /* 0xffffffff00007802 */ /* 0x000fce0000000f00 */
[----:B------:R-:W-:Y:S05]  /*7d20*/  WARPSYNC.COLLECTIVE R0, `(.L_x_197) ;  /* 0x0000000000087348 */ /* 0x000fea0003c00000 */
[----:B------:R-:W-:Y:S01]  /*7d30*/  NOP ;  /* 0x0000000000007918 */ /* 0x000fe20000000000 */
[----:B------:R-:W-:Y:S05]  /*7d40*/  ENDCOLLECTIVE ;  /* 0x000000000000791b */ /* 0x000fea0003800000 */
.L_x_197:
[----:B------:R-:W-:Y:S05]  /*7d50*/  BSYNC B0 ;  /* 0x0000000000007941 */ /* 0x000fea0003800000 */
.L_x_196:
[----:B------:R-:W-:Y:S01]  /*7d60*/  HFMA2 R2, -RZ, RZ, 0, 2.384185791015625e-07 ;  /* 0x00000004ff027431 */ /* 0x000fe200000001ff */
[----:B------:R-:W-:Y:S02]  /*7d70*/  MOV R5, R11 ;  /* 0x0000000b00057202 */ /* 0x000fe40000000f00 */
[----:B------:R-:W-:Y:S02]  /*7d80*/  MOV R3, 0x1f ;  /* 0x0000001f00037802 */ /* 0x000fe40000000f00 */
[----:B------:R-:W-:-:S07]  /*7d90*/  MOV R0, 0xffffffff ;  /* 0xffffffff00007802 */ /* 0x000fce0000000f00 */
[----:B------:R-:W-:Y:S05]  /*7da0*/  WARPSYNC.COLLECTIVE R0, `(.L_x_198) ;  /* 0x0000000000087348 */ /* 0x000fea0003c00000 */
[----:B------:R0:W1:Y:S02]  /*7db0*/  SHFL.DOWN P0, R4, R5, R2, R3 ;  /* 0x0800000205047389 */ /* 0x0000640000000003 */
[----:B01----:R-:W-:Y:S05]  /*7dc0*/  ENDCOLLECTIVE ;  /* 0x000000000000791b */ /* 0x003fea0003800000 */
.L_x_198:
[----:B------:R-:W-:Y:S02]  /*7dd0*/  MOV R5, R12 ;  /* 0x0000000c00057202 */ /* 0x000fe40000000f00 */
[----:B------:R-:W-:-:S07]  /*7de0*/  MOV R18, R4 ;  /* 0x0000000400127202 */ /* 0x000fce0000000f00 */
[----:B------:R-:W-:Y:S05]  /*7df0*/  WARPSYNC.COLLECTIVE R0, `(.L_x_199) ;  /* 0x0000000000087348 */ /* 0x000fea0003c00000 */
[----:B------:R0:W1:Y:S02]  /*7e00*/  SHFL.DOWN P0, R4, R5, R2, R3 ;  /* 0x0800000205047389 */ /* 0x0000640000000003 */
[----:B01----:R-:W-:Y:S05]  /*7e10*/  ENDCOLLECTIVE ;  /* 0x000000000000791b */ /* 0x003fea0003800000 */
.L_x_199:
[----:B------:R-:W-:Y:S05]  /*7e20*/  BRA `(.L_x_200) ;  /* 0xffffffd800fc7947 */ /* 0x000fea000383ffff */
.L_x_106:
[----:B------:R-:W-:Y:S01]  /*7e30*/  BSSY B0, `(.L_x_201) ;  /* 0x0000005000007945 */ /* 0x000fe20003800000 */
[----:B------:R-:W-:-:S07]  /*7e40*/  MOV R0, 0xffffffff ;  /* 0xffffffff00007802 */ /* 0x000fce0000000f00 */
[----:B------:R-:W-:Y:S05]  /*7e50*/  WARPSYNC.COLLECTIVE R0, `(.L_x_202) ;  /* 0x0000000000087348 */ /* 0x000fea0003c00000 */
[----:B------:R-:W-:Y:S01]  /*7e60*/  NOP ;  /* 0x0000000000007918 */ /* 0x000fe20000000000 */
[----:B------:R-:W-:Y:S05]  /*7e70*/  ENDCOLLECTIVE ;  /* 0x000000000000791b */ /* 0x000fea0003800000 */
.L_x_202:
[----:B------:R-:W-:Y:S05]  /*7e80*/  BSYNC B0 ;  /* 0x0000000000007941 */ /* 0x000fea0003800000 */
.L_x_201:
[----:B------:R-:W-:Y:S01]  /*7e90*/  HFMA2 R2, -RZ, RZ, 0, 1.1920928955078125e-07 ;  /* 0x00000002ff027431 */ /* 0x000fe200000001ff */
[----:B------:R-:W-:Y:S02]  /*7ea0*/  MOV R5, R11 ;  /* 0x0000000b00057202 */ /* 0x000fe40000000f00 */
[----:B------:R-:W-:Y:S02]  /*7eb0*/  MOV R3, 0x1f ;  /* 0x0000001f00037802 */ /* 0x000fe40000000f00 */
[----:B------:R-:W-:-:S07]  /*7ec0*/  MOV R0, 0xffffffff ;  /* 0xffffffff00007802 */ /* 0x000fce0000000f00 */
[----:B------:R-:W-:Y:S05]  /*7ed0*/  WARPSYNC.COLLECTIVE R0, `(.L_x_203) ;  /* 0x0000000000087348 */ /* 0x000fea0003c00000 */
[----:B------:R0:W1:Y:S02]  /*7ee0*/  SHFL.DOWN P0, R4, R5, R2, R3 ;  /* 0x0800000205047389 */ /* 0x0000640000000003 */
[----:B01----:R-:W-:Y:S05]  /*7ef0*/  ENDCOLLECTIVE ;  /* 0x000000000000791b */ /* 0x003fea0003800000 */
.L_x_203:
[----:B------:R-:W-:Y:S02]  /*7f00*/  MOV R5, R12 ;  /* 0x0000000c00057202 */ /* 0x000fe40000000f00 */
[----:B------:R-:W-:-:S07]  /*7f10*/  MOV R18, R4 ;  /* 0x0000000400127202 */ /* 0x000fce0000000f00 */
[----:B------:R-:W-:Y:S05]  /*7f20*/  WARPSYNC.COLLECTIVE R0, `(.L_x_204) ;  /* 0x0000000000087348 */ /* 0x000fea0003c00000 */
[----:B------:R0:W1:Y:S02]  /*7f30*/  SHFL.DOWN P0, R4, R5, R2, R3 ;  /* 0x0800000205047389 */ /* 0x0000640000000003 */
[----:B01----:R-:W-:Y:S05]  /*7f40*/  ENDCOLLECTIVE ;  /* 0x000000000000791b */ /* 0x003fea0003800000 */
.L_x_204:
[----:B------:R-:W-:Y:S05]  /*7f50*/  BRA `(.L_x_205) ;  /* 0xffffffdc00307947 */ /* 0x000fea000383ffff */
.L_x_110:
[----:B------:R-:W-:Y:S01]  /*7f60*/  BSSY B0, `(.L_x_206) ;  /* 0x0000005000007945 */ /* 0x000fe20003800000 */
[----:B------:R-:W-:-:S07]  /*7f70*/  MOV R0, 0xffffffff ;  /* 0xffffffff00007802 */ /* 0x000fce0000000f00 */
[----:B------:R-:W-:Y:S05]  /*7f80*/  WARPSYNC.COLLECTIVE R0, `(.L_x_207) ;  /* 0x0000000000087348 */ /* 0x000fea0003c00000 */
[----:B------:R-:W-:Y:S01]  /*7f90*/  NOP ;  /* 0x0000000000007918 */ /* 0x000fe20000000000 */
[----:B------:R-:W-:Y:S05]  /*7fa0*/  ENDCOLLECTIVE ;  /* 0x000000000000791b */ /* 0x000fea0003800000 */
.L_x_207:
[----:B------:R-:W-:Y:S05]  /*7fb0*/  BSYNC B0 ;  /* 0x0000000000007941 */ /* 0x000fea0003800000 */
.L_x_206:
[----:B------:R-:W-:Y:S01]  /*7fc0*/  HFMA2 R2, -RZ, RZ, 0, 5.9604644775390625e-08 ;  /* 0x00000001ff027431 */ /* 0x000fe200000001ff */
[----:B------:R-:W-:Y:S02]  /*7fd0*/  MOV R5, R11 ;  /* 0x0000000b00057202 */ /* 0x000fe40000000f00 */
[----:B------:R-:W-:Y:S02]  /*7fe0*/  MOV R3, 0x1f ;  /* 0x0000001f00037802 */ /* 0x000fe40000000f00 */
[----:B------:R-:W-:-:S07]  /*7ff0*/  MOV R0, 0xffffffff ;  /* 0xffffffff00007802 */ /* 0x000fce0000000f00 */
[----:B------:R-:W-:Y:S05]  /*8000*/  WARPSYNC.COLLECTIVE R0, `(.L_x_208) ;  /* 0x0000000000087348 */ /* 0x000fea0003c00000 */
[----:B------:R0:W1:Y:S02]  /*8010*/  SHFL.DOWN P0, R4, R5, R2, R3 ;  /* 0x0800000205047389 */ /* 0x0000640000000003 */
[----:B01----:R-:W-:Y:S05]  /*8020*/  ENDCOLLECTIVE ;  /* 0x000000000000791b */ /* 0x003fea0003800000 */
.L_x_208:
[----:B------:R-:W-:Y:S02]  /*8030*/  MOV R5, R12 ;  /* 0x0000000c00057202 */ /* 0x000fe40000000f00 */
[----:B------:R-:W-:-:S07]  /*8040*/  MOV R18, R4 ;  /* 0x0000000400127202 */ /* 0x000fce0000000f00 */
[----:B------:R-:W-:Y:S05]  /*8050*/  WARPSYNC.COLLECTIVE R0, `(.L_x_209) ;  /* 0x0000000000087348 */ /* 0x000fea0003c00000 */
[----:B------:R0:W1:Y:S02]  /*8060*/  SHFL.DOWN P0, R4, R5, R2, R3 ;  /* 0x0800000205047389 */ /* 0x0000640000000003 */
[----:B01----:R-:W-:Y:S05]  /*8070*/  ENDCOLLECTIVE ;  /* 0x000000000000791b */ /* 0x003fea0003800000 */
.L_x_209:
[----:B------:R-:W-:Y:S05]  /*8080*/  BRA `(.L_x_210) ;  /* 0xffffffdc00647947 */ /* 0x000fea000383ffff */
.L_x_114:
        /* <DEDUP_REMOVED lines=8> */
.L_x_212:
[----:B------:R-:W-:Y:S05]  /*8110*/  BSYNC B0 ;  /* 0x0000000000007941 */ /* 0x000fea0003800000 */
.L_x_211:
        /* <DEDUP_REMOVED lines=8> */
.L_x_213:
[----:B------:R-:W-:Y:S05]  /*81a0*/  BRA `(.L_x_214) ;  /* 0xffffffdc00a07947 */ /* 0x000fea000383ffff */
        .weak           $__internal_0_$__cuda_sm3x_div_rn_noftz_f32_slowpath
        .type           $__internal_0_$__cuda_sm3x_div_rn_noftz_f32_slowpath,@function
        .size           $__internal_0_$__cuda_sm3x_div_rn_noftz_f32_slowpath,(.L_x_227 - $__internal_0_$__cuda_sm3x_div_rn_noftz_f32_slowpath)
$__internal_0_$__cuda_sm3x_div_rn_noftz_f32_slowpath:
[----:B------:R-:W-:Y:S01]  /*81b0*/  SHF.R.U32.HI R19, RZ, 0x17, R0 ;  /* 0x00000017ff137819 */ /* 0x000fe20000011600 */
[----:B------:R-:W-:Y:S01]  /*81c0*/  BSSY.RECONVERGENT B1, `(.L_x_215) ;  /* 0x0000064000017945 */ /* 0x000fe20003800200 */
[----:B------:R-:W-:Y:S02]  /*81d0*/  SHF.R.U32.HI R20, RZ, 0x17, R23 ;  /* 0x00000017ff147819 */ /* 0x000fe40000011617 */
[----:B------:R-:W-:Y:S02]  /*81e0*/  LOP3.LUT R19, R19, 0xff, RZ, 0xc0, !PT ;  /* 0x000000ff13137812 */ /* 0x000fe400078ec0ff */
[----:B------:R-:W-:Y:S02]  /*81f0*/  LOP3.LUT R20, R20, 0xff, RZ, 0xc0, !PT ;  /* 0x000000ff14147812 */ /* 0x000fe400078ec0ff */
[----:B------:R-:W-:Y:S02]  /*8200*/  IADD3 R3, PT, PT, R19, -0x1, RZ ;  /* 0xffffffff13037810 */ /* 0x000fe40007ffe0ff */
[----:B------:R-:W-:-:S02]  /*8210*/  IADD3 R17, PT, PT, R20, -0x1, RZ ;  /* 0xffffffff14117810 */ /* 0x000fc40007ffe0ff */
[----:B------:R-:W-:-:S04]  /*8220*/  ISETP.GT.U32.AND P0, PT, R3, 0xfd, PT ;  /* 0x000000fd0300780c */ /* 0x000fc80003f04070 */
[----:B------:R-:W-:-:S13]  /*8230*/  ISETP.GT.U32.OR P0, PT, R17, 0xfd, P0 ;  /* 0x000000fd1100780c */ /* 0x000fda0000704470 */
[----:B------:R-:W-:Y:S01]  /*8240*/  @!P0 MOV R17, RZ ;  /* 0x000000ff00118202 */ /* 0x000fe20000000f00 */
[----:B------:R-:W-:Y:S06]  /*8250*/  @!P0 BRA `(.L_x_216) ;  /* 0x0000000000648947 */ /* 0x000fec0003800000 */
[----:B------:R-:W-:Y:S02]  /*8260*/  FSETP.GTU.FTZ.AND P0, PT, |R23|, +INF , PT ;  /* 0x7f8000001700780b */ /* 0x000fe40003f1c200 */
[----:B------:R-:W-:-:S04]  /*8270*/  FSETP.GTU.FTZ.AND P1, PT, |R0|, +INF , PT ;  /* 0x7f8000000000780b */ /* 0x000fc80003f3c200 */
[----:B------:R-:W-:-:S13]  /*8280*/  PLOP3.LUT P0, PT, P0, P1, PT, 0xf8, 0x8f ;  /* 0x00000000008f781c */ /* 0x000fda0000703f70 */
[----:B------:R-:W-:Y:S05]  /*8290*/  @P0 BRA `(.L_x_217) ;  /* 0x0000000400540947 */ /* 0x000fea0003800000 */
[----:B------:R-:W-:-:S13]  /*82a0*/  LOP3.LUT P0, RZ, R0, 0x7fffffff, R23, 0xc8, !PT ;  /* 0x7fffffff00ff7812 */ /* 0x000fda000780c817 */
[----:B------:R-:W-:Y:S05]  /*82b0*/  @!P0 BRA `(.L_x_218) ;  /* 0x0000000400448947 */ /* 0x000fea0003800000 */
[C---:B------:R-:W-:Y:S02]  /*82c0*/  FSETP.NEU.FTZ.AND P3, PT, |R23|.reuse, +INF , PT ;  /* 0x7f8000001700780b */ /* 0x040fe40003f7d200 */
[----:B------:R-:W-:Y:S02]  /*82d0*/  FSETP.NEU.FTZ.AND P1, PT, |R0|, +INF , PT ;  /* 0x7f8000000000780b */ /* 0x000fe40003f3d200 */
[----:B------:R-:W-:-:S11]  /*82e0*/  FSETP.NEU.FTZ.AND P0, PT, |R23|, +INF , PT ;  /* 0x7f8000001700780b */ /* 0x000fd60003f1d200 */
[----:B------:R-:W-:Y:S05]  /*82f0*/  @!P1 BRA !P3, `(.L_x_218) ;  /* 0x0000000400349947 */ /* 0x000fea0005800000 */
[----:B------:R-:W-:-:S04]  /*8300*/  LOP3.LUT P3, RZ, R23, 0x7fffffff, RZ, 0xc0, !PT ;  /* 0x7fffffff17ff7812 */ /* 0x000fc8000786c0ff */
[----:B------:R-:W-:-:S13]  /*8310*/  PLOP3.LUT P1, PT, P1, P3, PT, 0x2f, 0xf2 ;  /* 0x0000000000f2781c */ /* 0x000fda0000f26577 */
[----:B------:R-:W-:Y:S05]  /*8320*/  @P1 BRA `(.L_x_219) ;  /* 0x0000000400201947 */ /* 0x000fea0003800000 */
[----:B------:R-:W-:-:S04]  /*8330*/  LOP3.LUT P1, RZ, R0, 0x7fffffff, RZ, 0xc0, !PT ;  /* 0x7fffffff00ff7812 */ /* 0x000fc8000782c0ff */
[----:B------:R-:W-:-:S13]  /*8340*/  PLOP3.LUT P0, PT, P0, P1, PT, 0x2f, 0xf2 ;  /* 0x0000000000f2781c */ /* 0x000fda0000702577 */
[----:B------:R-:W-:Y:S05]  /*8350*/  @P0 BRA `(.L_x_220) ;  /* 0x0000000400080947 */ /* 0x000fea0003800000 */
[----:B------:R-:W-:-:S04]  /*8360*/  IADD3 R3, PT, PT, R20, -0x1, RZ ;  /* 0xffffffff14037810 */ /* 0x000fc80007ffe0ff */
[----:B------:R-:W-:Y:S02]  /*8370*/  ISETP.GE.AND P0, PT, R3, RZ, PT ;  /* 0x000000ff0300720c */ /* 0x000fe40003f06270 */
[----:B------:R-:W-:-:S04]  /*8380*/  IADD3 R3, PT, PT, R19, -0x1, RZ ;  /* 0xffffffff13037810 */ /* 0x000fc80007ffe0ff */
[----:B------:R-:W-:-:S07]  /*8390*/  ISETP.GE.AND P1, PT, R3, RZ, PT ;  /* 0x000000ff0300720c */ /* 0x000fce0003f26270 */
[----:B------:R-:W-:Y:S01]  /*83a0*/  @P0 MOV R17, RZ ;  /* 0x000000ff00110202 */ /* 0x000fe20000000f00 */
[----:B------:R-:W-:Y:S01]  /*83b0*/  @!P0 FFMA R23, R23, 1.84467440737095516160e+19, RZ ;  /* 0x5f80000017178823 */ /* 0x000fe200000000ff */
[----:B------:R-:W-:-:S04]  /*83c0*/  @!P0 MOV R17, 0xffffffc0 ;  /* 0xffffffc000118802 */ /* 0x000fc80000000f00 */
[----:B------:R-:W-:Y:S01]  /*83d0*/  @!P1 FFMA R0, R0, 1.84467440737095516160e+19, RZ ;  /* 0x5f80000000009823 */ /* 0x000fe200000000ff */
[----:B------:R-:W-:-:S07]  /*83e0*/  @!P1 IADD3 R17, PT, PT, R17, 0x40, RZ ;  /* 0x0000004011119810 */ /* 0x000fce0007ffe0ff */
.L_x_216:
[----:B------:R-:W-:Y:S01]  /*83f0*/  LEA R3, R19, 0xc0800000, 0x17 ;  /* 0xc080000013037811 */ /* 0x000fe200078eb8ff */
[----:B------:R-:W-:Y:S01]  /*8400*/  BSSY.RECONVERGENT B2, `(.L_x_221) ;  /* 0x0000036000027945 */ /* 0x000fe20003800200 */
[----:B------:R-:W-:Y:S02]  /*8410*/  IADD3 R20, PT, PT, R20, -0x7f, RZ ;  /* 0xffffff8114147810 */ /* 0x000fe40007ffe0ff */
[----:B------:R-:W-:-:S03]  /*8420*/  IADD3 R24, PT, PT, -R3, R0, RZ ;  /* 0x0000000003187210 */ /* 0x000fc60007ffe1ff */
[----:B------:R-:W-:Y:S01]  /*8430*/  IMAD R0, R20, -0x800000, R23 ;  /* 0xff80000014007824 */ /* 0x000fe200078e0217 */
[----:B------:R-:W0:Y:S01]  /*8440*/  MUFU.RCP R22, R24 ;  /* 0x0000001800167308 */ /* 0x000e220000001000 */
[----:B------:R-:W-:Y:S01]  /*8450*/  FADD.FTZ R21, -R24, -RZ ;  /* 0x800000ff18157221 */ /* 0x000fe20000010100 */
[----:B------:R-:W-:-:S04]  /*8460*/  IADD3 R20, PT, PT, R20, 0x7f, -R19 ;  /* 0x0000007f14147810 */ /* 0x000fc80007ffe813 */
[----:B------:R-:W-:Y:S01]  /*8470*/  IADD3 R17, PT, PT, R20, R17, RZ ;  /* 0x0000001114117210 */ /* 0x000fe20007ffe0ff */
[----:B0-----:R-:W-:-:S04]  /*8480*/  FFMA R3, R22, R21, 1 ;  /* 0x3f80000016037423 */ /* 0x001fc80000000015 */
[----:B------:R-:W-:-:S04]  /*8490*/  FFMA R3, R22, R3, R22 ;  /* 0x0000000316037223 */ /* 0x000fc80000000016 */
[----:B------:R-:W-:-:S04]  /*84a0*/  FFMA R22, R0, R3, RZ ;  /* 0x0000000300167223 */ /* 0x000fc800000000ff */
[----:B------:R-:W-:-:S04]  /*84b0*/  FFMA R23, R21, R22, R0 ;  /* 0x0000001615177223 */ /* 0x000fc80000000000 */
[----:B------:R-:W-:-:S04]  /*84c0*/  FFMA R22, R3, R23, R22 ;  /* 0x0000001703167223 */ /* 0x000fc80000000016 */
[----:B------:R-:W-:-:S04]  /*84d0*/  FFMA R21, R21, R22, R0 ;  /* 0x0000001615157223 */ /* 0x000fc80000000000 */
[----:B------:R-:W-:-:S05]  /*84e0*/  FFMA R0, R3, R21, R22 ;  /* 0x0000001503007223 */ /* 0x000fca0000000016 */
[----:B------:R-:W-:-:S04]  /*84f0*/  SHF.R.U32.HI R19, RZ, 0x17, R0 ;  /* 0x00000017ff137819 */ /* 0x000fc80000011600 */
[----:B------:R-:W-:-:S04]  /*8500*/  LOP3.LUT R20, R19, 0xff, RZ, 0xc0, !PT ;  /* 0x000000ff13147812 */ /* 0x000fc800078ec0ff */
[----:B------:R-:W-:-:S04]  /*8510*/  IADD3 R19, PT, PT, R20, R17, RZ ;  /* 0x0000001114137210 */ /* 0x000fc80007ffe0ff */
[----:B------:R-:W-:-:S04]  /*8520*/  IADD3 R20, PT, PT, R19, -0x1, RZ ;  /* 0xffffffff13147810 */ /* 0x000fc80007ffe0ff */
[----:B------:R-:W-:-:S13]  /*8530*/  ISETP.GE.U32.AND P0, PT, R20, 0xfe, PT ;  /* 0x000000fe1400780c */ /* 0x000fda0003f06070 */
[----:B------:R-:W-:Y:S05]  /*8540*/  @!P0 BRA `(.L_x_222) ;  /* 0x0000000000808947 */ /* 0x000fea0003800000 */
[----:B------:R-:W-:-:S13]  /*8550*/  ISETP.GT.AND P0, PT, R19, 0xfe, PT ;  /* 0x000000fe1300780c */ /* 0x000fda0003f04270 */
[----:B------:R-:W-:Y:S05]  /*8560*/  @P0 BRA `(.L_x_223) ;  /* 0x00000000006c0947 */ /* 0x000fea0003800000 */
[----:B------:R-:W-:-:S13]  /*8570*/  ISETP.GE.AND P0, PT, R19, 0x1, PT ;  /* 0x000000011300780c */ /* 0x000fda0003f06270 */
[----:B------:R-:W-:Y:S05]  /*8580*/  @P0 BRA `(.L_x_224) ;  /* 0x0000000000740947 */ /* 0x000fea0003800000 */
[----:B------:R-:W-:Y:S02]  /*8590*/  ISETP.GE.AND P0, PT, R19, -0x18, PT ;  /* 0xffffffe81300780c */ /* 0x000fe40003f06270 */
[----:B------:R-:W-:-:S11]  /*85a0*/  LOP3.LUT R0, R0, 0x80000000, RZ, 0xc0, !PT ;  /* 0x8000000000007812 */ /* 0x000fd600078ec0ff */
[----:B------:R-:W-:Y:S05]  /*85b0*/  @!P0 BRA `(.L_x_224) ;  /* 0x0000000000688947 */ /* 0x000fea0003800000 */
[CCC-:B------:R-:W-:Y:S01]  /*85c0*/  FFMA.RZ R17, R3.reuse, R21.reuse, R22.reuse ;  /* 0x0000001503117223 */ /* 0x1c0fe2000000c016 */
[CCC-:B------:R-:W-:Y:S01]  /*85d0*/  FFMA.RP R20, R3.reuse, R21.reuse, R22.reuse ;  /* 0x0000001503147223 */ /* 0x1c0fe20000008016 */
[----:B------:R-:W-:Y:S01]  /*85e0*/  FFMA.RM R21, R3, R21, R22 ;  /* 0x0000001503157223 */ /* 0x000fe20000004016 */
[----:B------:R-:W-:Y:S02]  /*85f0*/  IADD3 R3, PT, PT, R19, 0x20, RZ ;  /* 0x0000002013037810 */ /* 0x000fe40007ffe0ff */
[----:B------:R-:W-:Y:S02]  /*8600*/  LOP3.LUT R17, R17, 0x7fffff, RZ, 0xc0, !PT ;  /* 0x007fffff11117812 */ /* 0x000fe400078ec0ff */
[----:B------:R-:W-:Y:S02]  /*8610*/  ISETP.NE.AND P3, PT, R19, RZ, PT ;  /* 0x000000ff1300720c */ /* 0x000fe40003f65270 */
[----:B------:R-:W-:Y:S02]  /*8620*/  LOP3.LUT R22, R17, 0x800000, RZ, 0xfc, !PT ;  /* 0x0080000011167812 */ /* 0x000fe400078efcff */
[----:B------:R-:W-:-:S02]  /*8630*/  ISETP.NE.AND P1, PT, R19, RZ, PT ;  /* 0x000000ff1300720c */ /* 0x000fc40003f25270 */
[----:B------:R-:W-:Y:S02]  /*8640*/  IADD3 R19, PT, PT, -R19, RZ, RZ ;  /* 0x000000ff13137210 */ /* 0x000fe40007ffe1ff */
[----:B------:R-:W-:Y:S02]  /*8650*/  SHF.L.U32 R3, R22, R3, RZ ;  /* 0x0000000316037219 */ /* 0x000fe400000006ff */
[----:B------:R-:W-:Y:S02]  /*8660*/  FSETP.NEU.FTZ.AND P0, PT, R20, R21, PT ;  /* 0x000000151400720b */ /* 0x000fe40003f1d000 */
[----:B------:R-:W-:Y:S02]  /*8670*/  SEL R19, R19, RZ, P3 ;  /* 0x000000ff13137207 */ /* 0x000fe40001800000 */
[----:B------:R-:W-:Y:S02]  /*8680*/  ISETP.NE.AND P1, PT, R3, RZ, P1 ;  /* 0x000000ff0300720c */ /* 0x000fe40000f25270 */
[----:B------:R-:W-:-:S02]  /*8690*/  SHF.R.U32.HI R22, RZ, R19, R22 ;  /* 0x00000013ff167219 */ /* 0x000fc40000011616 */
[----:B------:R-:W-:Y:S02]  /*86a0*/  PLOP3.LUT P0, PT, P0, P1, PT, 0xf8, 0x8f ;  /* 0x00000000008f781c */ /* 0x000fe40000703f70 */
[----:B------:R-:W-:Y:S02]  /*86b0*/  SHF.R.U32.HI R17, RZ, 0x1, R22 ;  /* 0x00000001ff117819 */ /* 0x000fe40000011616 */
[----:B------:R-:W-:-:S04]  /*86c0*/  SEL R20, RZ, 0x1, !P0 ;  /* 0x00000001ff147807 */ /* 0x000fc80004000000 */
[----:B------:R-:W-:-:S04]  /*86d0*/  LOP3.LUT R3, R20, 0x1, R17, 0xf8, !PT ;  /* 0x0000000114037812 */ /* 0x000fc800078ef811 */
[----:B------:R-:W-:-:S04]  /*86e0*/  LOP3.LUT R22, R3, R22, RZ, 0xc0, !PT ;  /* 0x0000001603167212 */ /* 0x000fc800078ec0ff */
[----:B------:R-:W-:-:S04]  /*86f0*/  IADD3 R17, PT, PT, R17, R22, RZ ;  /* 0x0000001611117210 */ /* 0x000fc80007ffe0ff */
[----:B------:R-:W-:Y:S01]  /*8700*/  LOP3.LUT R0, R17, R0, RZ, 0xfc, !PT ;  /* 0x0000000011007212 */ /* 0x000fe200078efcff */
[----:B------:R-:W-:Y:S06]  /*8710*/  BRA `(.L_x_224) ;  /* 0x0000000000107947 */ /* 0x000fec0003800000 */
.L_x_223:
[----:B------:R-:W-:-:S04]  /*8720*/  LOP3.LUT R0, R0, 0x80000000, RZ, 0xc0, !PT ;  /* 0x8000000000007812 */ /* 0x000fc800078ec0ff */
[----:B------:R-:W-:Y:S01]  /*8730*/  LOP3.LUT R0, R0, 0x7f800000, RZ, 0xfc, !PT ;  /* 0x7f80000000007812 */ /* 0x000fe200078efcff */
[----:B------:R-:W-:Y:S06]  /*8740*/  BRA `(.L_x_224) ;  /* 0x0000000000047947 */ /* 0x000fec0003800000 */
.L_x_222:
[----:B------:R-:W-:-:S07]  /*8750*/  LEA R0, R17, R0, 0x17 ;  /* 0x0000000011007211 */ /* 0x000fce00078eb8ff */
.L_x_224:
[----:B------:R-:W-:Y:S05]  /*8760*/  BSYNC.RECONVERGENT B2 ;  /* 0x0000000000027941 */ /* 0x000fea0003800200 */
.L_x_221:
[----:B------:R-:W-:Y:S05]  /*8770*/  BRA `(.L_x_225) ;  /* 0x0000000000207947 */ /* 0x000fea0003800000 */
.L_x_220:
[----:B------:R-:W-:-:S04]  /*8780*/  LOP3.LUT R0, R0, 0x80000000, R23, 0x48, !PT ;  /* 0x8000000000007812 */ /* 0x000fc800078e4817 */
[----:B------:R-:W-:Y:S01]  /*8790*/  LOP3.LUT R0, R0, 0x7f800000, RZ, 0xfc, !PT ;  /* 0x7f80000000007812 */ /* 0x000fe200078efcff */
[----:B------:R-:W-:Y:S06]  /*87a0*/  BRA `(.L_x_225) ;  /* 0x0000000000147947 */ /* 0x000fec0003800000 */
.L_x_219:
[----:B------:R-:W-:Y:S01]  /*87b0*/  LOP3.LUT R0, R0, 0x80000000, R23, 0x48, !PT ;  /* 0x8000000000007812 */ /* 0x000fe200078e4817 */
[----:B------:R-:W-:Y:S06]  /*87c0*/  BRA `(.L_x_225) ;  /* 0x00000000000c7947 */ /* 0x000fec0003800000 */
.L_x_218:
[----:B------:R-:W0:Y:S01]  /*87d0*/  MUFU.RSQ R0, -QNAN ;  /* 0xffc0000000007908 */ /* 0x000e220000001400 */
[----:B------:R-:W-:Y:S05]  /*87e0*/  BRA `(.L_x_225) ;  /* 0x0000000000047947 */ /* 0x000fea0003800000 */
.L_x_217:
[----:B------:R-:W-:-:S07]  /*87f0*/  FADD.FTZ R0, R23, R0 ;  /* 0x0000000017007221 */ /* 0x000fce0000010000 */
.L_x_225:
[----:B------:R-:W-:Y:S05]  /*8800*/  BSYNC.RECONVERGENT B1 ;  /* 0x0000000000017941 */ /* 0x000fea0003800200 */
.L_x_215:
[----:B------:R-:W-:-:S04]  /*8810*/  HFMA2 R19, -RZ, RZ, 0, 0 ;  /* 0x00000000ff137431 */ /* 0x000fc800000001ff */
[----:B0-----:R-:W-:Y:S05]  /*8820*/  RET.REL.NODEC R18 `(_Z17TC_INT_FP_SoftmaxPaS_PiS0_PfS1_iii) ;  /* 0xffffff7412f47950 */ /* 0x001fea0003c3ffff */
.L_x_226:
[----:B------:R-:W-:-:S00]  /*8830*/  BRA `(.L_x_226) ;  /* 0xfffffffc00fc7947 */ /* 0x000fc0000383ffff */
[----:B------:R-:W-:-:S00]  /*8840*/  NOP ;  /* 0x0000000000007918 */ /* 0x000fc00000000000 */
        /* <DEDUP_REMOVED lines=11> */
.L_x_227:


//--------------------- .nv.shared.reserved.0     --------------------------
	.section	.nv.shared.reserved.0,"aw",@nobits
	.weak		__nv_reservedSMEM_offset_0_alias
	.size		__nv_reservedSMEM_offset_0_alias, 0, 64
	.other		__nv_reservedSMEM_offset_0_alias,@"STO_CUDA_RESERVED_SHARED STV_DEFAULT"
__nv_reservedSMEM_offset_0_alias:
	.zero		0
	.zero		64


//--------------------- .nv.constant0._Z17TC_INT_FP_SoftmaxPaS_PiS0_PfS1_iii --------------------------
	.section	.nv.constant0._Z17TC_INT_FP_SoftmaxPaS_PiS0_PfS1_iii,"a",@progbits
	.sectionflags	@""
	.align	4
.nv.constant0._Z17TC_INT_FP_SoftmaxPaS_PiS0_PfS1_iii:
	.zero		956


//--------------------- SYMBOLS --------------------------

	.type		.nv.reservedSmem.offset0,@object
	.size		.nv.reservedSmem.offset0,0x4
